//
// Generated by NVIDIA NVVM Compiler
//
// Compiler Build ID: CL-36424714
// Cuda compilation tools, release 13.0, V13.0.88
// Based on NVVM 20.0.0
//

.version 9.0
.target sm_100
.address_size 64

	// .globl	_Z13conv2d_kernelPKfS0_S0_Pfiiiiiiii

.visible .entry _Z13conv2d_kernelPKfS0_S0_Pfiiiiiiii(
	.param .u64 .ptr .align 1 _Z13conv2d_kernelPKfS0_S0_Pfiiiiiiii_param_0,
	.param .u64 .ptr .align 1 _Z13conv2d_kernelPKfS0_S0_Pfiiiiiiii_param_1,
	.param .u64 .ptr .align 1 _Z13conv2d_kernelPKfS0_S0_Pfiiiiiiii_param_2,
	.param .u64 .ptr .align 1 _Z13conv2d_kernelPKfS0_S0_Pfiiiiiiii_param_3,
	.param .u32 _Z13conv2d_kernelPKfS0_S0_Pfiiiiiiii_param_4,
	.param .u32 _Z13conv2d_kernelPKfS0_S0_Pfiiiiiiii_param_5,
	.param .u32 _Z13conv2d_kernelPKfS0_S0_Pfiiiiiiii_param_6,
	.param .u32 _Z13conv2d_kernelPKfS0_S0_Pfiiiiiiii_param_7,
	.param .u32 _Z13conv2d_kernelPKfS0_S0_Pfiiiiiiii_param_8,
	.param .u32 _Z13conv2d_kernelPKfS0_S0_Pfiiiiiiii_param_9,
	.param .u32 _Z13conv2d_kernelPKfS0_S0_Pfiiiiiiii_param_10,
	.param .u32 _Z13conv2d_kernelPKfS0_S0_Pfiiiiiiii_param_11
)
{
	.reg .pred 	%p<93>;
	.reg .b32 	%r<81>;
	.reg .b32 	%f<100>;
	.reg .b64 	%rd<30>;

	ld.param.u64 	%rd11, [_Z13conv2d_kernelPKfS0_S0_Pfiiiiiiii_param_0];
	ld.param.u64 	%rd12, [_Z13conv2d_kernelPKfS0_S0_Pfiiiiiiii_param_1];
	ld.param.u64 	%rd9, [_Z13conv2d_kernelPKfS0_S0_Pfiiiiiiii_param_2];
	ld.param.u32 	%r32, [_Z13conv2d_kernelPKfS0_S0_Pfiiiiiiii_param_5];
	ld.param.u32 	%r33, [_Z13conv2d_kernelPKfS0_S0_Pfiiiiiiii_param_6];
	ld.param.u32 	%r34, [_Z13conv2d_kernelPKfS0_S0_Pfiiiiiiii_param_7];
	ld.param.u32 	%r35, [_Z13conv2d_kernelPKfS0_S0_Pfiiiiiiii_param_8];
	ld.param.u32 	%r36, [_Z13conv2d_kernelPKfS0_S0_Pfiiiiiiii_param_9];
	ld.param.u32 	%r37, [_Z13conv2d_kernelPKfS0_S0_Pfiiiiiiii_param_10];
	ld.param.u32 	%r38, [_Z13conv2d_kernelPKfS0_S0_Pfiiiiiiii_param_11];
	cvta.to.global.u64 	%rd1, %rd11;
	cvta.to.global.u64 	%rd2, %rd12;
	mov.u32 	%r1, %ctaid.z;
	mov.u32 	%r2, %ctaid.y;
	mov.u32 	%r39, %ctaid.x;
	mov.u32 	%r40, %ntid.x;
	mov.u32 	%r41, %tid.x;
	mad.lo.s32 	%r3, %r39, %r40, %r41;
	mov.u32 	%r4, %tid.y;
	setp.ge.s32 	%p2, %r3, %r34;
	setp.ge.s32 	%p3, %r4, %r35;
	or.pred  	%p4, %p2, %p3;
	@%p4 bra 	$L__BB0_48;
	cvta.to.global.u64 	%rd13, %rd9;
	mul.wide.u32 	%rd14, %r2, 4;
	add.s64 	%rd15, %rd13, %rd14;
	ld.global.f32 	%f78, [%rd15];
	setp.lt.s32 	%p5, %r32, 1;
	@%p5 bra 	$L__BB0_47;
	sub.s32 	%r5, %r4, %r38;
	min.s32 	%r42, %r36, %r37;
	setp.lt.s32 	%p6, %r42, 1;
	@%p6 bra 	$L__BB0_47;
	and.b32  	%r6, %r37, 7;
	and.b32  	%r7, %r37, 3;
	and.b32  	%r8, %r37, 2147483640;
	and.b32  	%r9, %r37, 1;
	mul.lo.s32 	%r10, %r32, %r1;
	mul.lo.s32 	%r11, %r32, %r2;
	sub.s32 	%r12, %r3, %r38;
	mov.b32 	%r75, 0;
$L__BB0_4:
	add.s32 	%r45, %r75, %r11;
	mul.lo.s32 	%r14, %r45, %r36;
	add.s32 	%r46, %r75, %r10;
	mul.lo.s32 	%r15, %r46, %r34;
	mov.b32 	%r76, 0;
$L__BB0_5:
	setp.lt.u32 	%p7, %r37, 8;
	add.s32 	%r48, %r12, %r76;
	setp.gt.s32 	%p8, %r48, -1;
	setp.lt.s32 	%p9, %r48, %r34;
	and.pred  	%p1, %p8, %p9;
	add.s32 	%r49, %r14, %r76;
	mul.lo.s32 	%r17, %r49, %r37;
	add.s32 	%r50, %r15, %r48;
	mul.lo.s32 	%r18, %r50, %r35;
	mov.b32 	%r79, 0;
	@%p7 bra 	$L__BB0_24;
	mov.b32 	%r77, 0;
$L__BB0_7:
	.pragma "nounroll";
	add.s32 	%r20, %r5, %r77;
	setp.gt.s32 	%p10, %r20, -1;
	setp.lt.s32 	%p11, %r20, %r35;
	and.pred  	%p12, %p10, %p11;
	and.pred  	%p13, %p1, %p12;
	add.s32 	%r52, %r77, %r17;
	mul.wide.s32 	%rd16, %r52, 4;
	add.s64 	%rd3, %rd2, %rd16;
	add.s32 	%r53, %r20, %r18;
	mul.wide.s32 	%rd17, %r53, 4;
	add.s64 	%rd4, %rd1, %rd17;
	not.pred 	%p14, %p13;
	@%p14 bra 	$L__BB0_9;
	ld.global.f32 	%f43, [%rd3];
	ld.global.f32 	%f44, [%rd4];
	fma.rn.f32 	%f78, %f43, %f44, %f78;
$L__BB0_9:
	add.s32 	%r54, %r20, 1;
	setp.gt.s32 	%p15, %r54, -1;
	setp.lt.s32 	%p16, %r54, %r35;
	and.pred  	%p17, %p15, %p16;
	and.pred  	%p18, %p1, %p17;
	not.pred 	%p19, %p18;
	@%p19 bra 	$L__BB0_11;
	ld.global.f32 	%f45, [%rd3+4];
	ld.global.f32 	%f46, [%rd4+4];
	fma.rn.f32 	%f78, %f45, %f46, %f78;
$L__BB0_11:
	add.s32 	%r55, %r20, 2;
	setp.gt.s32 	%p20, %r55, -1;
	setp.lt.s32 	%p21, %r55, %r35;
	and.pred  	%p22, %p20, %p21;
	and.pred  	%p23, %p1, %p22;
	not.pred 	%p24, %p23;
	@%p24 bra 	$L__BB0_13;
	ld.global.f32 	%f47, [%rd3+8];
	ld.global.f32 	%f48, [%rd4+8];
	fma.rn.f32 	%f78, %f47, %f48, %f78;
$L__BB0_13:
	add.s32 	%r56, %r20, 3;
	setp.gt.s32 	%p25, %r56, -1;
	setp.lt.s32 	%p26, %r56, %r35;
	and.pred  	%p27, %p25, %p26;
	and.pred  	%p28, %p1, %p27;
	not.pred 	%p29, %p28;
	@%p29 bra 	$L__BB0_15;
	ld.global.f32 	%f49, [%rd3+12];
	ld.global.f32 	%f50, [%rd4+12];
	fma.rn.f32 	%f78, %f49, %f50, %f78;
$L__BB0_15:
	add.s32 	%r57, %r20, 4;
	setp.gt.s32 	%p30, %r57, -1;
	setp.lt.s32 	%p31, %r57, %r35;
	and.pred  	%p32, %p30, %p31;
	and.pred  	%p33, %p1, %p32;
	not.pred 	%p34, %p33;
	@%p34 bra 	$L__BB0_17;
	ld.global.f32 	%f51, [%rd3+16];
	ld.global.f32 	%f52, [%rd4+16];
	fma.rn.f32 	%f78, %f51, %f52, %f78;
$L__BB0_17:
	add.s32 	%r58, %r20, 5;
	setp.gt.s32 	%p35, %r58, -1;
	setp.lt.s32 	%p36, %r58, %r35;
	and.pred  	%p37, %p35, %p36;
	and.pred  	%p38, %p1, %p37;
	not.pred 	%p39, %p38;
	@%p39 bra 	$L__BB0_19;
	ld.global.f32 	%f53, [%rd3+20];
	ld.global.f32 	%f54, [%rd4+20];
	fma.rn.f32 	%f78, %f53, %f54, %f78;
$L__BB0_19:
	add.s32 	%r59, %r20, 6;
	setp.gt.s32 	%p40, %r59, -1;
	setp.lt.s32 	%p41, %r59, %r35;
	and.pred  	%p42, %p40, %p41;
	and.pred  	%p43, %p1, %p42;
	not.pred 	%p44, %p43;
	@%p44 bra 	$L__BB0_21;
	ld.global.f32 	%f55, [%rd3+24];
	ld.global.f32 	%f56, [%rd4+24];
	fma.rn.f32 	%f78, %f55, %f56, %f78;
$L__BB0_21:
	add.s32 	%r60, %r20, 7;
	setp.gt.s32 	%p45, %r60, -1;
	setp.lt.s32 	%p46, %r60, %r35;
	and.pred  	%p47, %p45, %p46;
	and.pred  	%p48, %p1, %p47;
	not.pred 	%p49, %p48;
	@%p49 bra 	$L__BB0_23;
	ld.global.f32 	%f57, [%rd3+28];
	ld.global.f32 	%f58, [%rd4+28];
	fma.rn.f32 	%f78, %f57, %f58, %f78;
$L__BB0_23:
	add.s32 	%r77, %r77, 8;
	setp.ne.s32 	%p50, %r77, %r8;
	mov.u32 	%r79, %r8;
	@%p50 bra 	$L__BB0_7;
$L__BB0_24:
	setp.eq.s32 	%p51, %r6, 0;
	@%p51 bra 	$L__BB0_45;
	add.s32 	%r61, %r6, -1;
	setp.lt.u32 	%p52, %r61, 3;
	@%p52 bra 	$L__BB0_35;
	add.s32 	%r23, %r5, %r79;
	setp.gt.s32 	%p53, %r23, -1;
	setp.lt.s32 	%p54, %r23, %r35;
	and.pred  	%p55, %p53, %p54;
	and.pred  	%p56, %p1, %p55;
	add.s32 	%r62, %r79, %r17;
	mul.wide.s32 	%rd18, %r62, 4;
	add.s64 	%rd5, %rd2, %rd18;
	add.s32 	%r63, %r23, %r18;
	mul.wide.s32 	%rd19, %r63, 4;
	add.s64 	%rd6, %rd1, %rd19;
	not.pred 	%p57, %p56;
	@%p57 bra 	$L__BB0_28;
	ld.global.f32 	%f60, [%rd5];
	ld.global.f32 	%f61, [%rd6];
	fma.rn.f32 	%f78, %f60, %f61, %f78;
$L__BB0_28:
	add.s32 	%r64, %r23, 1;
	setp.gt.s32 	%p58, %r64, -1;
	setp.lt.s32 	%p59, %r64, %r35;
	and.pred  	%p60, %p58, %p59;
	and.pred  	%p61, %p1, %p60;
	not.pred 	%p62, %p61;
	@%p62 bra 	$L__BB0_30;
	ld.global.f32 	%f62, [%rd5+4];
	ld.global.f32 	%f63, [%rd6+4];
	fma.rn.f32 	%f78, %f62, %f63, %f78;
$L__BB0_30:
	add.s32 	%r65, %r23, 2;
	setp.gt.s32 	%p63, %r65, -1;
	setp.lt.s32 	%p64, %r65, %r35;
	and.pred  	%p65, %p63, %p64;
	and.pred  	%p66, %p1, %p65;
	not.pred 	%p67, %p66;
	@%p67 bra 	$L__BB0_32;
	ld.global.f32 	%f64, [%rd5+8];
	ld.global.f32 	%f65, [%rd6+8];
	fma.rn.f32 	%f78, %f64, %f65, %f78;
$L__BB0_32:
	add.s32 	%r66, %r23, 3;
	setp.gt.s32 	%p68, %r66, -1;
	setp.lt.s32 	%p69, %r66, %r35;
	and.pred  	%p70, %p68, %p69;
	and.pred  	%p71, %p1, %p70;
	not.pred 	%p72, %p71;
	@%p72 bra 	$L__BB0_34;
	ld.global.f32 	%f66, [%rd5+12];
	ld.global.f32 	%f67, [%rd6+12];
	fma.rn.f32 	%f78, %f66, %f67, %f78;
$L__BB0_34:
	add.s32 	%r79, %r79, 4;
$L__BB0_35:
	setp.eq.s32 	%p73, %r7, 0;
	@%p73 bra 	$L__BB0_45;
	setp.eq.s32 	%p74, %r7, 1;
	@%p74 bra 	$L__BB0_42;
	add.s32 	%r26, %r5, %r79;
	setp.gt.s32 	%p75, %r26, -1;
	setp.lt.s32 	%p76, %r26, %r35;
	and.pred  	%p77, %p75, %p76;
	and.pred  	%p78, %p1, %p77;
	add.s32 	%r67, %r79, %r17;
	mul.wide.s32 	%rd20, %r67, 4;
	add.s64 	%rd7, %rd2, %rd20;
	add.s32 	%r68, %r26, %r18;
	mul.wide.s32 	%rd21, %r68, 4;
	add.s64 	%rd8, %rd1, %rd21;
	not.pred 	%p79, %p78;
	@%p79 bra 	$L__BB0_39;
	ld.global.f32 	%f69, [%rd7];
	ld.global.f32 	%f70, [%rd8];
	fma.rn.f32 	%f78, %f69, %f70, %f78;
$L__BB0_39:
	add.s32 	%r69, %r26, 1;
	setp.gt.s32 	%p80, %r69, -1;
	setp.lt.s32 	%p81, %r69, %r35;
	and.pred  	%p82, %p80, %p81;
	and.pred  	%p83, %p1, %p82;
	not.pred 	%p84, %p83;
	@%p84 bra 	$L__BB0_41;
	ld.global.f32 	%f71, [%rd7+4];
	ld.global.f32 	%f72, [%rd8+4];
	fma.rn.f32 	%f78, %f71, %f72, %f78;
$L__BB0_41:
	add.s32 	%r79, %r79, 2;
$L__BB0_42:
	setp.eq.s32 	%p85, %r9, 0;
	@%p85 bra 	$L__BB0_45;
	add.s32 	%r29, %r5, %r79;
	setp.gt.s32 	%p86, %r29, -1;
	setp.lt.s32 	%p87, %r29, %r35;
	and.pred  	%p88, %p86, %p87;
	and.pred  	%p89, %p1, %p88;
	not.pred 	%p90, %p89;
	@%p90 bra 	$L__BB0_45;
	add.s32 	%r70, %r79, %r17;
	mul.wide.s32 	%rd22, %r70, 4;
	add.s64 	%rd23, %rd2, %rd22;
	ld.global.f32 	%f73, [%rd23];
	add.s32 	%r71, %r29, %r18;
	mul.wide.s32 	%rd24, %r71, 4;
	add.s64 	%rd25, %rd1, %rd24;
	ld.global.f32 	%f74, [%rd25];
	fma.rn.f32 	%f78, %f73, %f74, %f78;
$L__BB0_45:
	add.s32 	%r76, %r76, 1;
	setp.ne.s32 	%p91, %r76, %r36;
	@%p91 bra 	$L__BB0_5;
	add.s32 	%r75, %r75, 1;
	setp.ne.s32 	%p92, %r75, %r32;
	@%p92 bra 	$L__BB0_4;
$L__BB0_47:
	ld.param.u64 	%rd29, [_Z13conv2d_kernelPKfS0_S0_Pfiiiiiiii_param_3];
	mad.lo.s32 	%r72, %r33, %r1, %r2;
	mad.lo.s32 	%r73, %r72, %r34, %r3;
	mad.lo.s32 	%r74, %r73, %r35, %r4;
	cvta.to.global.u64 	%rd26, %rd29;
	mul.wide.s32 	%rd27, %r74, 4;
	add.s64 	%rd28, %rd26, %rd27;
	st.global.f32 	[%rd28], %f78;
$L__BB0_48:
	ret;

}
	// .globl	_Z15mse_loss_kernelPKfS0_Pfiiii
.visible .entry _Z15mse_loss_kernelPKfS0_Pfiiii(
	.param .u64 .ptr .align 1 _Z15mse_loss_kernelPKfS0_Pfiiii_param_0,
	.param .u64 .ptr .align 1 _Z15mse_loss_kernelPKfS0_Pfiiii_param_1,
	.param .u64 .ptr .align 1 _Z15mse_loss_kernelPKfS0_Pfiiii_param_2,
	.param .u32 _Z15mse_loss_kernelPKfS0_Pfiiii_param_3,
	.param .u32 _Z15mse_loss_kernelPKfS0_Pfiiii_param_4,
	.param .u32 _Z15mse_loss_kernelPKfS0_Pfiiii_param_5,
	.param .u32 _Z15mse_loss_kernelPKfS0_Pfiiii_param_6
)
{
	.reg .pred 	%p<4>;
	.reg .b32 	%r<14>;
	.reg .b32 	%f<6>;
	.reg .b64 	%rd<10>;

	ld.param.u64 	%rd1, [_Z15mse_loss_kernelPKfS0_Pfiiii_param_0];
	ld.param.u64 	%rd2, [_Z15mse_loss_kernelPKfS0_Pfiiii_param_1];
	ld.param.u64 	%rd3, [_Z15mse_loss_kernelPKfS0_Pfiiii_param_2];
	ld.param.u32 	%r3, [_Z15mse_loss_kernelPKfS0_Pfiiii_param_4];
	ld.param.u32 	%r4, [_Z15mse_loss_kernelPKfS0_Pfiiii_param_5];
	ld.param.u32 	%r5, [_Z15mse_loss_kernelPKfS0_Pfiiii_param_6];
	mov.u32 	%r6, %ctaid.x;
	mov.u32 	%r7, %ntid.x;
	mov.u32 	%r8, %tid.x;
	mad.lo.s32 	%r1, %r6, %r7, %r8;
	mov.u32 	%r2, %tid.y;
	setp.ge.s32 	%p1, %r1, %r4;
	setp.ge.s32 	%p2, %r2, %r5;
	or.pred  	%p3, %p1, %p2;
	@%p3 bra 	$L__BB1_2;
	cvta.to.global.u64 	%rd4, %rd1;
	cvta.to.global.u64 	%rd5, %rd2;
	cvta.to.global.u64 	%rd6, %rd3;
	mov.u32 	%r9, %ctaid.y;
	mov.u32 	%r10, %ctaid.z;
	mad.lo.s32 	%r11, %r3, %r10, %r9;
	mad.lo.s32 	%r12, %r11, %r4, %r1;
	mad.lo.s32 	%r13, %r12, %r5, %r2;
	mul.wide.s32 	%rd7, %r13, 4;
	add.s64 	%rd8, %rd4, %rd7;
	ld.global.f32 	%f1, [%rd8];
	add.s64 	%rd9, %rd5, %rd7;
	ld.global.f32 	%f2, [%rd9];
	sub.f32 	%f3, %f1, %f2;
	mul.f32 	%f4, %f3, %f3;
	atom.global.add.f32 	%f5, [%rd6], %f4;
$L__BB1_2:
	ret;

}
	// .globl	_Z24mse_loss_backward_kernelPKfS0_Pfiiii
.visible .entry _Z24mse_loss_backward_kernelPKfS0_Pfiiii(
	.param .u64 .ptr .align 1 _Z24mse_loss_backward_kernelPKfS0_Pfiiii_param_0,
	.param .u64 .ptr .align 1 _Z24mse_loss_backward_kernelPKfS0_Pfiiii_param_1,
	.param .u64 .ptr .align 1 _Z24mse_loss_backward_kernelPKfS0_Pfiiii_param_2,
	.param .u32 _Z24mse_loss_backward_kernelPKfS0_Pfiiii_param_3,
	.param .u32 _Z24mse_loss_backward_kernelPKfS0_Pfiiii_param_4,
	.param .u32 _Z24mse_loss_backward_kernelPKfS0_Pfiiii_param_5,
	.param .u32 _Z24mse_loss_backward_kernelPKfS0_Pfiiii_param_6
)
{
	.reg .pred 	%p<4>;
	.reg .b32 	%r<14>;
	.reg .b32 	%f<6>;
	.reg .b64 	%rd<11>;

	ld.param.u64 	%rd1, [_Z24mse_loss_backward_kernelPKfS0_Pfiiii_param_0];
	ld.param.u64 	%rd2, [_Z24mse_loss_backward_kernelPKfS0_Pfiiii_param_1];
	ld.param.u64 	%rd3, [_Z24mse_loss_backward_kernelPKfS0_Pfiiii_param_2];
	ld.param.u32 	%r3, [_Z24mse_loss_backward_kernelPKfS0_Pfiiii_param_4];
	ld.param.u32 	%r4, [_Z24mse_loss_backward_kernelPKfS0_Pfiiii_param_5];
	ld.param.u32 	%r5, [_Z24mse_loss_backward_kernelPKfS0_Pfiiii_param_6];
	mov.u32 	%r6, %ctaid.x;
	mov.u32 	%r7, %ntid.x;
	mov.u32 	%r8, %tid.x;
	mad.lo.s32 	%r1, %r6, %r7, %r8;
	mov.u32 	%r2, %tid.y;
	setp.ge.s32 	%p1, %r1, %r4;
	setp.ge.s32 	%p2, %r2, %r5;
	or.pred  	%p3, %p1, %p2;
	@%p3 bra 	$L__BB2_2;
	cvta.to.global.u64 	%rd4, %rd1;
	cvta.to.global.u64 	%rd5, %rd2;
	cvta.to.global.u64 	%rd6, %rd3;
	mov.u32 	%r9, %ctaid.y;
	mov.u32 	%r10, %ctaid.z;
	mad.lo.s32 	%r11, %r3, %r10, %r9;
	mad.lo.s32 	%r12, %r11, %r4, %r1;
	mad.lo.s32 	%r13, %r12, %r5, %r2;
	mul.wide.s32 	%rd7, %r13, 4;
	add.s64 	%rd8, %rd4, %rd7;
	ld.global.f32 	%f1, [%rd8];
	add.s64 	%rd9, %rd5, %rd7;
	ld.global.f32 	%f2, [%rd9];
	sub.f32 	%f3, %f1, %f2;
	add.s64 	%rd10, %rd6, %rd7;
	add.f32 	%f4, %f3, %f3;
	atom.global.add.f32 	%f5, [%rd10], %f4;
$L__BB2_2:
	ret;

}


// ===== COMPILED SASS (sm_100) =====

	.target	sm_100

	.elftype	@"ET_EXEC"


//--------------------- .note.nv.tkinfo           --------------------------
	.section	.note.nv.tkinfo,"",@"SHT_NOTE"
	.sectionflags	@"SHF_NOTE_NV_TKINFO"
	.tkinfo
        /*0018*/ 	.word	0x00000002
        /*0030*/ 	.string	""
        /*0030*/ 	.string	"ptxas"
        /*0030*/ 	.string	"Cuda compilation tools, release 13.0, V13.0.88"
        /*0030*/ 	.string	"Build cuda_13.0.r13.0/compiler.36424714_0"
        /*0030*/ 	.string	"-arch sm_100 -m 64 "



//--------------------- .note.nv.cuinfo           --------------------------
	.section	.note.nv.cuinfo,"",@"SHT_NOTE"
	.sectionflags	@"SHF_NOTE_NV_CUINFO"
        /*0018*/ 	.short	0x0002
        /*001a*/ 	.short	0x0064
        /*001c*/ 	.short	0x0082
	.zero		2


//--------------------- .nv.info                  --------------------------
	.section	.nv.info,"",@"SHT_CUDA_INFO"
	.align	4


	//----- nvinfo : EIATTR_REGCOUNT
	.align		4
        /*0000*/ 	.byte	0x04, 0x2f
        /*0002*/ 	.short	(.L_1 - .L_0)
	.align		4
.L_0:
        /*0004*/ 	.word	index@(_Z13conv2d_kernelPKfS0_S0_Pfiiiiiiii)
        /*0008*/ 	.word	0x0000001c


	//----- nvinfo : EIATTR_FRAME_SIZE
	.align		4
.L_1:
        /*000c*/ 	.byte	0x04, 0x11
        /*000e*/ 	.short	(.L_3 - .L_2)
	.align		4
.L_2:
        /*0010*/ 	.word	index@(_Z13conv2d_kernelPKfS0_S0_Pfiiiiiiii)
        /*0014*/ 	.word	0x00000000


	//----- nvinfo : EIATTR_REGCOUNT
	.align		4
.L_3:
        /*0018*/ 	.byte	0x04, 0x2f
        /*001a*/ 	.short	(.L_5 - .L_4)
	.align		4
.L_4:
        /*001c*/ 	.word	index@(_Z15mse_loss_kernelPKfS0_Pfiiii)
        /*0020*/ 	.word	0x0000000c


	//----- nvinfo : EIATTR_FRAME_SIZE
	.align		4
.L_5:
        /*0024*/ 	.byte	0x04, 0x11
        /*0026*/ 	.short	(.L_7 - .L_6)
	.align		4
.L_6:
        /*0028*/ 	.word	index@(_Z15mse_loss_kernelPKfS0_Pfiiii)
        /*002c*/ 	.word	0x00000000


	//----- nvinfo : EIATTR_REGCOUNT
	.align		4
.L_7:
        /*0030*/ 	.byte	0x04, 0x2f
        /*0032*/ 	.short	(.L_9 - .L_8)
	.align		4
.L_8:
        /*0034*/ 	.word	index@(_Z24mse_loss_backward_kernelPKfS0_Pfiiii)
        /*0038*/ 	.word	0x0000000c


	//----- nvinfo : EIATTR_FRAME_SIZE
	.align		4
.L_9:
        /*003c*/ 	.byte	0x04, 0x11
        /*003e*/ 	.short	(.L_11 - .L_10)
	.align		4
.L_10:
        /*0040*/ 	.word	index@(_Z24mse_loss_backward_kernelPKfS0_Pfiiii)
        /*0044*/ 	.word	0x00000000


	//----- nvinfo : EIATTR_MIN_STACK_SIZE
	.align		4
.L_11:
        /*0048*/ 	.byte	0x04, 0x12
        /*004a*/ 	.short	(.L_13 - .L_12)
	.align		4
.L_12:
        /*004c*/ 	.word	index@(_Z24mse_loss_backward_kernelPKfS0_Pfiiii)
        /*0050*/ 	.word	0x00000000


	//----- nvinfo : EIATTR_MIN_STACK_SIZE
	.align		4
.L_13:
        /*0054*/ 	.byte	0x04, 0x12
        /*0056*/ 	.short	(.L_15 - .L_14)
	.align		4
.L_14:
        /*0058*/ 	.word	index@(_Z15mse_loss_kernelPKfS0_Pfiiii)
        /*005c*/ 	.word	0x00000000


	//----- nvinfo : EIATTR_MIN_STACK_SIZE
	.align		4
.L_15:
        /*0060*/ 	.byte	0x04, 0x12
        /*0062*/ 	.short	(.L_17 - .L_16)
	.align		4
.L_16:
        /*0064*/ 	.word	index@(_Z13conv2d_kernelPKfS0_S0_Pfiiiiiiii)
        /*0068*/ 	.word	0x00000000
.L_17:


//--------------------- .nv.compat                --------------------------
	.section	.nv.compat,"",@"SHT_CUDA_COMPAT_INFO"
	.align	4
        /*0000*/ 	.byte	0x02, 0x09, 0x00, 0x00, 0x02, 0x02, 0x01, 0x00, 0x02, 0x05, 0x05, 0x00, 0x03, 0x07, 0x01, 0x01
        /*0010*/ 	.byte	0x02, 0x03, 0x00, 0x00, 0x02, 0x06, 0x01, 0x00, 0x04, 0x0b, 0x08, 0x00, 0x09, 0x00, 0x00, 0x00
        /*0020*/ 	.byte	0x00, 0x00, 0x00, 0x00


//--------------------- .nv.info._Z24mse_loss_backward_kernelPKfS0_Pfiiii --------------------------
	.section	.nv.info._Z24mse_loss_backward_kernelPKfS0_Pfiiii,"",@"SHT_CUDA_INFO"
	.sectionflags	@""
	.align	4


	//----- nvinfo : EIATTR_CUDA_API_VERSION
	.align		4
        /*0000*/ 	.byte	0x04, 0x37
        /*0002*/ 	.short	(.L_19 - .L_18)
.L_18:
        /*0004*/ 	.word	0x00000082


	//----- nvinfo : EIATTR_KPARAM_INFO
	.align		4
.L_19:
        /*0008*/ 	.byte	0x04, 0x17
        /*000a*/ 	.short	(.L_21 - .L_20)
.L_20:
        /*000c*/ 	.word	0x00000000
        /*0010*/ 	.short	0x0006
        /*0012*/ 	.short	0x0024
        /*0014*/ 	.byte	0x00, 0xf0, 0x11, 0x00


	//----- nvinfo : EIATTR_KPARAM_INFO
	.align		4
.L_21:
        /*0018*/ 	.byte	0x04, 0x17
        /*001a*/ 	.short	(.L_23 - .L_22)
.L_22:
        /*001c*/ 	.word	0x00000000
        /*0020*/ 	.short	0x0005
        /*0022*/ 	.short	0x0020
        /*0024*/ 	.byte	0x00, 0xf0, 0x11, 0x00


	//----- nvinfo : EIATTR_KPARAM_INFO
	.align		4
.L_23:
        /*0028*/ 	.byte	0x04, 0x17
        /*002a*/ 	.short	(.L_25 - .L_24)
.L_24:
        /*002c*/ 	.word	0x00000000
        /*0030*/ 	.short	0x0004
        /*0032*/ 	.short	0x001c
        /*0034*/ 	.byte	0x00, 0xf0, 0x11, 0x00


	//----- nvinfo : EIATTR_KPARAM_INFO
	.align		4
.L_25:
        /*0038*/ 	.byte	0x04, 0x17
        /*003a*/ 	.short	(.L_27 - .L_26)
.L_26:
        /*003c*/ 	.word	0x00000000
        /*0040*/ 	.short	0x0003
        /*0042*/ 	.short	0x0018
        /*0044*/ 	.byte	0x00, 0xf0, 0x11, 0x00


	//----- nvinfo : EIATTR_KPARAM_INFO
	.align		4
.L_27:
        /*0048*/ 	.byte	0x04, 0x17
        /*004a*/ 	.short	(.L_29 - .L_28)
.L_28:
        /*004c*/ 	.word	0x00000000
        /*0050*/ 	.short	0x0002
        /*0052*/ 	.short	0x0010
        /*0054*/ 	.byte	0x00, 0xf5, 0x21, 0x00


	//----- nvinfo : EIATTR_KPARAM_INFO
	.align		4
.L_29:
        /*0058*/ 	.byte	0x04, 0x17
        /*005a*/ 	.short	(.L_31 - .L_30)
.L_30:
        /*005c*/ 	.word	0x00000000
        /*0060*/ 	.short	0x0001
        /*0062*/ 	.short	0x0008
        /*0064*/ 	.byte	0x00, 0xf5, 0x21, 0x00


	//----- nvinfo : EIATTR_KPARAM_INFO
	.align		4
.L_31:
        /*0068*/ 	.byte	0x04, 0x17
        /*006a*/ 	.short	(.L_33 - .L_32)
.L_32:
        /*006c*/ 	.word	0x00000000
        /*0070*/ 	.short	0x0000
        /*0072*/ 	.short	0x0000
        /*0074*/ 	.byte	0x00, 0xf5, 0x21, 0x00


	//----- nvinfo : EIATTR_SPARSE_MMA_MASK
	.align		4
.L_33:
        /*0078*/ 	.byte	0x03, 0x50
        /*007a*/ 	.short	0x0000


	//----- nvinfo : EIATTR_MAXREG_COUNT
	.align		4
        /*007c*/ 	.byte	0x03, 0x1b
        /*007e*/ 	.short	0x00ff


	//----- nvinfo : EIATTR_MERCURY_ISA_VERSION
	.align		4
        /*0080*/ 	.byte	0x03, 0x5f
        /*0082*/ 	.short	0x0101


	//----- nvinfo : EIATTR_VRC_CTA_INIT_COUNT
	.align		4
        /*0084*/ 	.byte	0x02, 0x4a
	.zero		1
	.zero		1


	//----- nvinfo : EIATTR_EXIT_INSTR_OFFSETS
	.align		4
        /*0088*/ 	.byte	0x04, 0x1c
        /*008a*/ 	.short	(.L_35 - .L_34)


	//   ....[0]....
.L_34:
        /*008c*/ 	.word	0x00000090


	//   ....[1]....
        /*0090*/ 	.word	0x000001c0


	//----- nvinfo : EIATTR_CBANK_PARAM_SIZE
	.align		4
.L_35:
        /*0094*/ 	.byte	0x03, 0x19
        /*0096*/ 	.short	0x0028


	//----- nvinfo : EIATTR_PARAM_CBANK
	.align		4
        /*0098*/ 	.byte	0x04, 0x0a
        /*009a*/ 	.short	(.L_37 - .L_36)
	.align		4
.L_36:
        /*009c*/ 	.word	index@(.nv.constant0._Z24mse_loss_backward_kernelPKfS0_Pfiiii)
        /*00a0*/ 	.short	0x0380
        /*00a2*/ 	.short	0x0028


	//----- nvinfo : EIATTR_SW_WAR
	.align		4
.L_37:
        /*00a4*/ 	.byte	0x04, 0x36
        /*00a6*/ 	.short	(.L_39 - .L_38)
.L_38:
        /*00a8*/ 	.word	0x00000008
.L_39:


//--------------------- .nv.info._Z15mse_loss_kernelPKfS0_Pfiiii --------------------------
	.section	.nv.info._Z15mse_loss_kernelPKfS0_Pfiiii,"",@"SHT_CUDA_INFO"
	.sectionflags	@""
	.align	4


	//----- nvinfo : EIATTR_CUDA_API_VERSION
	.align		4
        /*0000*/ 	.byte	0x04, 0x37
        /*0002*/ 	.short	(.L_41 - .L_40)
.L_40:
        /*0004*/ 	.word	0x00000082


	//----- nvinfo : EIATTR_KPARAM_INFO
	.align		4
.L_41:
        /*0008*/ 	.byte	0x04, 0x17
        /*000a*/ 	.short	(.L_43 - .L_42)
.L_42:
        /*000c*/ 	.word	0x00000000
        /*0010*/ 	.short	0x0006
        /*0012*/ 	.short	0x0024
        /*0014*/ 	.byte	0x00, 0xf0, 0x11, 0x00


	//----- nvinfo : EIATTR_KPARAM_INFO
	.align		4
.L_43:
        /*0018*/ 	.byte	0x04, 0x17
        /*001a*/ 	.short	(.L_45 - .L_44)
.L_44:
        /*001c*/ 	.word	0x00000000
        /*0020*/ 	.short	0x0005
        /*0022*/ 	.short	0x0020
        /*0024*/ 	.byte	0x00, 0xf0, 0x11, 0x00


	//----- nvinfo : EIATTR_KPARAM_INFO
	.align		4
.L_45:
        /*0028*/ 	.byte	0x04, 0x17
        /*002a*/ 	.short	(.L_47 - .L_46)
.L_46:
        /*002c*/ 	.word	0x00000000
        /*0030*/ 	.short	0x0004
        /*0032*/ 	.short	0x001c
        /*0034*/ 	.byte	0x00, 0xf0, 0x11, 0x00


	//----- nvinfo : EIATTR_KPARAM_INFO
	.align		4
.L_47:
        /*0038*/ 	.byte	0x04, 0x17
        /*003a*/ 	.short	(.L_49 - .L_48)
.L_48:
        /*003c*/ 	.word	0x00000000
        /*0040*/ 	.short	0x0003
        /*0042*/ 	.short	0x0018
        /*0044*/ 	.byte	0x00, 0xf0, 0x11, 0x00


	//----- nvinfo : EIATTR_KPARAM_INFO
	.align		4
.L_49:
        /*0048*/ 	.byte	0x04, 0x17
        /*004a*/ 	.short	(.L_51 - .L_50)
.L_50:
        /*004c*/ 	.word	0x00000000
        /*0050*/ 	.short	0x0002
        /*0052*/ 	.short	0x0010
        /*0054*/ 	.byte	0x00, 0xf5, 0x21, 0x00


	//----- nvinfo : EIATTR_KPARAM_INFO
	.align		4
.L_51:
        /*0058*/ 	.byte	0x04, 0x17
        /*005a*/ 	.short	(.L_53 - .L_52)
.L_52:
        /*005c*/ 	.word	0x00000000
        /*0060*/ 	.short	0x0001
        /*0062*/ 	.short	0x0008
        /*0064*/ 	.byte	0x00, 0xf5, 0x21, 0x00


	//----- nvinfo : EIATTR_KPARAM_INFO
	.align		4
.L_53:
        /*0068*/ 	.byte	0x04, 0x17
        /*006a*/ 	.short	(.L_55 - .L_54)
.L_54:
        /*006c*/ 	.word	0x00000000
        /*0070*/ 	.short	0x0000
        /*0072*/ 	.short	0x0000
        /*0074*/ 	.byte	0x00, 0xf5, 0x21, 0x00


	//----- nvinfo : EIATTR_SPARSE_MMA_MASK
	.align		4
.L_55:
        /*0078*/ 	.byte	0x03, 0x50
        /*007a*/ 	.short	0x0000


	//----- nvinfo : EIATTR_MAXREG_COUNT
	.align		4
        /*007c*/ 	.byte	0x03, 0x1b
        /*007e*/ 	.short	0x00ff


	//----- nvinfo : EIATTR_MERCURY_ISA_VERSION
	.align		4
        /*0080*/ 	.byte	0x03, 0x5f
        /*0082*/ 	.short	0x0101


	//----- nvinfo : EIATTR_VRC_CTA_INIT_COUNT
	.align		4
        /*0084*/ 	.byte	0x02, 0x4a
	.zero		1
	.zero		1


	//----- nvinfo : EIATTR_EXIT_INSTR_OFFSETS
	.align		4
        /*0088*/ 	.byte	0x04, 0x1c
        /*008a*/ 	.short	(.L_57 - .L_56)


	//   ....[0]....
.L_56:
        /*008c*/ 	.word	0x00000090


	//   ....[1]....
        /*0090*/ 	.word	0x000001b0


	//----- nvinfo : EIATTR_CBANK_PARAM_SIZE
	.align		4
.L_57:
        /*0094*/ 	.byte	0x03, 0x19
        /*0096*/ 	.short	0x0028


	//----- nvinfo : EIATTR_PARAM_CBANK
	.align		4
        /*0098*/ 	.byte	0x04, 0x0a
        /*009a*/ 	.short	(.L_59 - .L_58)
	.align		4
.L_58:
        /*009c*/ 	.word	index@(.nv.constant0._Z15mse_loss_kernelPKfS0_Pfiiii)
        /*00a0*/ 	.short	0x0380
        /*00a2*/ 	.short	0x0028


	//----- nvinfo : EIATTR_SW_WAR
	.align		4
.L_59:
        /*00a4*/ 	.byte	0x04, 0x36
        /*00a6*/ 	.short	(.L_61 - .L_60)
.L_60:
        /*00a8*/ 	.word	0x00000008
.L_61:


//--------------------- .nv.info._Z13conv2d_kernelPKfS0_S0_Pfiiiiiiii --------------------------
	.section	.nv.info._Z13conv2d_kernelPKfS0_S0_Pfiiiiiiii,"",@"SHT_CUDA_INFO"
	.sectionflags	@""
	.align	4


	//----- nvinfo : EIATTR_CUDA_API_VERSION
	.align		4
        /*0000*/ 	.byte	0x04, 0x37
        /*0002*/ 	.short	(.L_63 - .L_62)
.L_62:
        /*0004*/ 	.word	0x00000082


	//----- nvinfo : EIATTR_KPARAM_INFO
	.align		4
.L_63:
        /*0008*/ 	.byte	0x04, 0x17
        /*000a*/ 	.short	(.L_65 - .L_64)
.L_64:
        /*000c*/ 	.word	0x00000000
        /*0010*/ 	.short	0x000b
        /*0012*/ 	.short	0x003c
        /*0014*/ 	.byte	0x00, 0xf0, 0x11, 0x00


	//----- nvinfo : EIATTR_KPARAM_INFO
	.align		4
.L_65:
        /*0018*/ 	.byte	0x04, 0x17
        /*001a*/ 	.short	(.L_67 - .L_66)
.L_66:
        /*001c*/ 	.word	0x00000000
        /*0020*/ 	.short	0x000a
        /*0022*/ 	.short	0x0038
        /*0024*/ 	.byte	0x00, 0xf0, 0x11, 0x00


	//----- nvinfo : EIATTR_KPARAM_INFO
	.align		4
.L_67:
        /*0028*/ 	.byte	0x04, 0x17
        /*002a*/ 	.short	(.L_69 - .L_68)
.L_68:
        /*002c*/ 	.word	0x00000000
        /*0030*/ 	.short	0x0009
        /*0032*/ 	.short	0x0034
        /*0034*/ 	.byte	0x00, 0xf0, 0x11, 0x00


	//----- nvinfo : EIATTR_KPARAM_INFO
	.align		4
.L_69:
        /*0038*/ 	.byte	0x04, 0x17
        /*003a*/ 	.short	(.L_71 - .L_70)
.L_70:
        /*003c*/ 	.word	0x00000000
        /*0040*/ 	.short	0x0008
        /*0042*/ 	.short	0x0030
        /*0044*/ 	.byte	0x00, 0xf0, 0x11, 0x00


	//----- nvinfo : EIATTR_KPARAM_INFO
	.align		4
.L_71:
        /*0048*/ 	.byte	0x04, 0x17
        /*004a*/ 	.short	(.L_73 - .L_72)
.L_72:
        /*004c*/ 	.word	0x00000000
        /*0050*/ 	.short	0x0007
        /*0052*/ 	.short	0x002c
        /*0054*/ 	.byte	0x00, 0xf0, 0x11, 0x00


	//----- nvinfo : EIATTR_KPARAM_INFO
	.align		4
.L_73:
        /*0058*/ 	.byte	0x04, 0x17
        /*005a*/ 	.short	(.L_75 - .L_74)
.L_74:
        /*005c*/ 	.word	0x00000000
        /*0060*/ 	.short	0x0006
        /*0062*/ 	.short	0x0028
        /*0064*/ 	.byte	0x00, 0xf0, 0x11, 0x00


	//----- nvinfo : EIATTR_KPARAM_INFO
	.align		4
.L_75:
        /*0068*/ 	.byte	0x04, 0x17
        /*006a*/ 	.short	(.L_77 - .L_76)
.L_76:
        /*006c*/ 	.word	0x00000000
        /*0070*/ 	.short	0x0005
        /*0072*/ 	.short	0x0024
        /*0074*/ 	.byte	0x00, 0xf0, 0x11, 0x00


	//----- nvinfo : EIATTR_KPARAM_INFO
	.align		4
.L_77:
        /*0078*/ 	.byte	0x04, 0x17
        /*007a*/ 	.short	(.L_79 - .L_78)
.L_78:
        /*007c*/ 	.word	0x00000000
        /*0080*/ 	.short	0x0004
        /*0082*/ 	.short	0x0020
        /*0084*/ 	.byte	0x00, 0xf0, 0x11, 0x00


	//----- nvinfo : EIATTR_KPARAM_INFO
	.align		4
.L_79:
        /*0088*/ 	.byte	0x04, 0x17
        /*008a*/ 	.short	(.L_81 - .L_80)
.L_80:
        /*008c*/ 	.word	0x00000000
        /*0090*/ 	.short	0x0003
        /*0092*/ 	.short	0x0018
        /*0094*/ 	.byte	0x00, 0xf5, 0x21, 0x00


	//----- nvinfo : EIATTR_KPARAM_INFO
	.align		4
.L_81:
        /*0098*/ 	.byte	0x04, 0x17
        /*009a*/ 	.short	(.L_83 - .L_82)
.L_82:
        /*009c*/ 	.word	0x00000000
        /*00a0*/ 	.short	0x0002
        /*00a2*/ 	.short	0x0010
        /*00a4*/ 	.byte	0x00, 0xf5, 0x21, 0x00


	//----- nvinfo : EIATTR_KPARAM_INFO
	.align		4
.L_83:
        /*00a8*/ 	.byte	0x04, 0x17
        /*00aa*/ 	.short	(.L_85 - .L_84)
.L_84:
        /*00ac*/ 	.word	0x00000000
        /*00b0*/ 	.short	0x0001
        /*00b2*/ 	.short	0x0008
        /*00b4*/ 	.byte	0x00, 0xf5, 0x21, 0x00


	//----- nvinfo : EIATTR_KPARAM_INFO
	.align		4
.L_85:
        /*00b8*/ 	.byte	0x04, 0x17
        /*00ba*/ 	.short	(.L_87 - .L_86)
.L_86:
        /*00bc*/ 	.word	0x00000000
        /*00c0*/ 	.short	0x0000
        /*00c2*/ 	.short	0x0000
        /*00c4*/ 	.byte	0x00, 0xf5, 0x21, 0x00


	//----- nvinfo : EIATTR_SPARSE_MMA_MASK
	.align		4
.L_87:
        /*00c8*/ 	.byte	0x03, 0x50
        /*00ca*/ 	.short	0x0000


	//----- nvinfo : EIATTR_MAXREG_COUNT
	.align		4
        /*00cc*/ 	.byte	0x03, 0x1b
        /*00ce*/ 	.short	0x00ff


	//----- nvinfo : EIATTR_MERCURY_ISA_VERSION
	.align		4
        /*00d0*/ 	.byte	0x03, 0x5f
        /*00d2*/ 	.short	0x0101


	//----- nvinfo : EIATTR_VRC_CTA_INIT_COUNT
	.align		4
        /*00d4*/ 	.byte	0x02, 0x4a
	.zero		1
	.zero		1


	//----- nvinfo : EIATTR_EXIT_INSTR_OFFSETS
	.align		4
        /*00d8*/ 	.byte	0x04, 0x1c
        /*00da*/ 	.short	(.L_89 - .L_88)


	//   ....[0]....
.L_88:
        /*00dc*/ 	.word	0x000000a0


	//   ....[1]....
        /*00e0*/ 	.word	0x00000d80


	//----- nvinfo : EIATTR_CRS_STACK_SIZE
	.align		4
.L_89:
        /*00e4*/ 	.byte	0x04, 0x1e
        /*00e6*/ 	.short	(.L_91 - .L_90)
.L_90:
        /*00e8*/ 	.word	0x00000000


	//----- nvinfo : EIATTR_CBANK_PARAM_SIZE
	.align		4
.L_91:
        /*00ec*/ 	.byte	0x03, 0x19
        /*00ee*/ 	.short	0x0040


	//----- nvinfo : EIATTR_PARAM_CBANK
	.align		4
        /*00f0*/ 	.byte	0x04, 0x0a
        /*00f2*/ 	.short	(.L_93 - .L_92)
	.align		4
.L_92:
        /*00f4*/ 	.word	index@(.nv.constant0._Z13conv2d_kernelPKfS0_S0_Pfiiiiiiii)
        /*00f8*/ 	.short	0x0380
        /*00fa*/ 	.short	0x0040


	//----- nvinfo : EIATTR_SW_WAR
	.align		4
.L_93:
        /*00fc*/ 	.byte	0x04, 0x36
        /*00fe*/ 	.short	(.L_95 - .L_94)
.L_94:
        /*0100*/ 	.word	0x00000008
.L_95:


//--------------------- .nv.callgraph             --------------------------
	.section	.nv.callgraph,"",@"SHT_CUDA_CALLGRAPH"
	.align	4
	.sectionentsize	8
	.align		4
        /*0000*/ 	.word	0x00000000
	.align		4
        /*0004*/ 	.word	0xffffffff
	.align		4
        /*0008*/ 	.word	0x00000000
	.align		4
        /*000c*/ 	.word	0xfffffffe
	.align		4
        /*0010*/ 	.word	0x00000000
	.align		4
        /*0014*/ 	.word	0xfffffffd
	.align		4
        /*0018*/ 	.word	0x00000000
	.align		4
        /*001c*/ 	.word	0xfffffffc


//--------------------- .text._Z24mse_loss_backward_kernelPKfS0_Pfiiii --------------------------
	.section	.text._Z24mse_loss_backward_kernelPKfS0_Pfiiii,"ax",@progbits
	.align	128
        .global         _Z24mse_loss_backward_kernelPKfS0_Pfiiii
        .type           _Z24mse_loss_backward_kernelPKfS0_Pfiiii,@function
        .size           _Z24mse_loss_backward_kernelPKfS0_Pfiiii,(.L_x_12 - _Z24mse_loss_backward_kernelPKfS0_Pfiiii)
        .other          _Z24mse_loss_backward_kernelPKfS0_Pfiiii,@"STO_CUDA_ENTRY STV_DEFAULT"
_Z24mse_loss_backward_kernelPKfS0_Pfiiii:
.text._Z24mse_loss_backward_kernelPKfS0_Pfiiii:
[----:B------:R-:W-:Y:S01]  /*0000*/  LDC R1, c[0x0][0x37c] ;  /* 0x0000df00ff017b82 */ /* 0x000fe20000000800 */
[----:B------:R-:W0:Y:S07]  /*0010*/  S2R R3, SR_TID.X ;  /* 0x0000000000037919 */ /* 0x000e2e0000002100 */
[----:B------:R-:W0:Y:S01]  /*0020*/  S2UR UR4, SR_CTAID.X ;  /* 0x00000000000479c3 */ /* 0x000e220000002500 */
[----:B------:R-:W1:Y:S01]  /*0030*/  LDCU.64 UR8, c[0x0][0x3a0] ;  /* 0x00007400ff0877ac */ /* 0x000e620008000a00 */
[----:B------:R-:W1:Y:S06]  /*0040*/  S2R R6, SR_TID.Y ;  /* 0x0000000000067919 */ /* 0x000e6c0000002200 */
[----:B------:R-:W0:Y:S02]  /*0050*/  LDC R0, c[0x0][0x360] ;  /* 0x0000d800ff007b82 */ /* 0x000e240000000800 */
[----:B0-----:R-:W-:Y:S01]  /*0060*/  IMAD R0, R0, UR4, R3 ;  /* 0x0000000400007c24 */ /* 0x001fe2000f8e0203 */
[----:B-1----:R-:W-:-:S04]  /*0070*/  ISETP.GE.AND P0, PT, R6, UR9, PT ;  /* 0x0000000906007c0c */ /* 0x002fc8000bf06270 */
[----:B------:R-:W-:-:S13]  /*0080*/  ISETP.GE.OR P0, PT, R0, UR8, P0 ;  /* 0x0000000800007c0c */ /* 0x000fda0008706670 */
[----:B------:R-:W-:Y:S05]  /*0090*/  @P0 EXIT ;  /* 0x000000000000094d */ /* 0x000fea0003800000 */
[----:B------:R-:W0:Y:S01]  /*00a0*/  S2R R7, SR_CTAID.Z ;  /* 0x0000000000077919 */ /* 0x000e220000002700 */
[----:B------:R-:W0:Y:S01]  /*00b0*/  S2UR UR6, SR_CTAID.Y ;  /* 0x00000000000679c3 */ /* 0x000e220000002600 */
[----:B------:R-:W1:Y:S07]  /*00c0*/  LDCU.64 UR4, c[0x0][0x358] ;  /* 0x00006b00ff0477ac */ /* 0x000e6e0008000a00 */
[----:B------:R-:W0:Y:S08]  /*00d0*/  LDC R8, c[0x0][0x39c] ;  /* 0x0000e700ff087b82 */ /* 0x000e300000000800 */
[----:B------:R-:W2:Y:S08]  /*00e0*/  LDC.64 R2, c[0x0][0x380] ;  /* 0x0000e000ff027b82 */ /* 0x000eb00000000a00 */
[----:B------:R-:W3:Y:S01]  /*00f0*/  LDC.64 R4, c[0x0][0x388] ;  /* 0x0000e200ff047b82 */ /* 0x000ee20000000a00 */
[----:B0-----:R-:W-:-:S04]  /*0100*/  IMAD R7, R7, R8, UR6 ;  /* 0x0000000607077e24 */ /* 0x001fc8000f8e0208 */
[----:B------:R-:W-:-:S04]  /*0110*/  IMAD R7, R7, UR8, R0 ;  /* 0x0000000807077c24 */ /* 0x000fc8000f8e0200 */
[----:B------:R-:W-:Y:S02]  /*0120*/  IMAD R9, R7, UR9, R6 ;  /* 0x0000000907097c24 */ /* 0x000fe4000f8e0206 */
[----:B------:R-:W0:Y:S02]  /*0130*/  LDC.64 R6, c[0x0][0x390] ;  /* 0x0000e400ff067b82 */ /* 0x000e240000000a00 */
[----:B--2---:R-:W-:-:S04]  /*0140*/  IMAD.WIDE R2, R9, 0x4, R2 ;  /* 0x0000000409027825 */ /* 0x004fc800078e0202 */
[C---:B---3--:R-:W-:Y:S02]  /*0150*/  IMAD.WIDE R4, R9.reuse, 0x4, R4 ;  /* 0x0000000409047825 */ /* 0x048fe400078e0204 */
[----:B-1----:R-:W2:Y:S04]  /*0160*/  LDG.E R2, desc[UR4][R2.64] ;  /* 0x0000000402027981 */ /* 0x002ea8000c1e1900 */
[----:B------:R-:W2:Y:S01]  /*0170*/  LDG.E R5, desc[UR4][R4.64] ;  /* 0x0000000404057981 */ /* 0x000ea2000c1e1900 */
[----:B0-----:R-:W-:-:S04]  /*0180*/  IMAD.WIDE R6, R9, 0x4, R6 ;  /* 0x0000000409067825 */ /* 0x001fc800078e0206 */
[----:B--2---:R-:W-:-:S04]  /*0190*/  FADD R0, R2, -R5 ;  /* 0x8000000502007221 */ /* 0x004fc80000000000 */
[----:B------:R-:W-:-:S05]  /*01a0*/  FADD R9, R0, R0 ;  /* 0x0000000000097221 */ /* 0x000fca0000000000 */
[----:B------:R-:W-:Y:S01]  /*01b0*/  REDG.E.ADD.F32.FTZ.RN.STRONG.GPU desc[UR4][R6.64], R9 ;  /* 0x00000009060079a6 */ /* 0x000fe2000c12f304 */
[----:B------:R-:W-:Y:S05]  /*01c0*/  EXIT ;  /* 0x000000000000794d */ /* 0x000fea0003800000 */
.L_x_0:
[----:B------:R-:W-:-:S00]  /*01d0*/  BRA `(.L_x_0) ;  /* 0xfffffffc00fc7947 */ /* 0x000fc0000383ffff */
[----:B------:R-:W-:-:S00]  /*01e0*/  NOP ;  /* 0x0000000000007918 */ /* 0x000fc00000000000 */
        /* <DEDUP_REMOVED lines=9> */
.L_x_12:


//--------------------- .text._Z15mse_loss_kernelPKfS0_Pfiiii --------------------------
	.section	.text._Z15mse_loss_kernelPKfS0_Pfiiii,"ax",@progbits
	.align	128
        .global         _Z15mse_loss_kernelPKfS0_Pfiiii
        .type           _Z15mse_loss_kernelPKfS0_Pfiiii,@function
        .size           _Z15mse_loss_kernelPKfS0_Pfiiii,(.L_x_13 - _Z15mse_loss_kernelPKfS0_Pfiiii)
        .other          _Z15mse_loss_kernelPKfS0_Pfiiii,@"STO_CUDA_ENTRY STV_DEFAULT"
_Z15mse_loss_kernelPKfS0_Pfiiii:
.text._Z15mse_loss_kernelPKfS0_Pfiiii:
        /* <DEDUP_REMOVED lines=18> */
[----:B------:R-:W-:-:S04]  /*0120*/  IMAD R7, R7, UR9, R6 ;  /* 0x0000000907077c24 */ /* 0x000fc8000f8e0206 */
[----:B--2---:R-:W-:-:S04]  /*0130*/  IMAD.WIDE R2, R7, 0x4, R2 ;  /* 0x0000000407027825 */ /* 0x004fc800078e0202 */
[----:B---3--:R-:W-:Y:S02]  /*0140*/  IMAD.WIDE R4, R7, 0x4, R4 ;  /* 0x0000000407047825 */ /* 0x008fe400078e0204 */
[----:B-1----:R-:W2:Y:S04]  /*0150*/  LDG.E R2, desc[UR4][R2.64] ;  /* 0x0000000402027981 */ /* 0x002ea8000c1e1900 */
[----:B------:R-:W2:Y:S01]  /*0160*/  LDG.E R5, desc[UR4][R4.64] ;  /* 0x0000000404057981 */ /* 0x000ea2000c1e1900 */
[----:B------:R-:W0:Y:S01]  /*0170*/  LDC.64 R6, c[0x0][0x390] ;  /* 0x0000e400ff067b82 */ /* 0x000e220000000a00 */
[----:B--2---:R-:W-:-:S04]  /*0180*/  FADD R0, R2, -R5 ;  /* 0x8000000502007221 */ /* 0x004fc80000000000 */
[----:B------:R-:W-:-:S05]  /*0190*/  FMUL R9, R0, R0 ;  /* 0x0000000000097220 */ /* 0x000fca0000400000 */
[----:B0-----:R-:W-:Y:S01]  /*01a0*/  REDG.E.ADD.F32.FTZ.RN.STRONG.GPU desc[UR4][R6.64], R9 ;  /* 0x00000009060079a6 */ /* 0x001fe2000c12f304 */
[----:B------:R-:W-:Y:S05]  /*01b0*/  EXIT ;  /* 0x000000000000794d */ /* 0x000fea0003800000 */
.L_x_1:
        /* <DEDUP_REMOVED lines=12> */
.L_x_13:


//--------------------- .text._Z13conv2d_kernelPKfS0_S0_Pfiiiiiiii --------------------------
	.section	.text._Z13conv2d_kernelPKfS0_S0_Pfiiiiiiii,"ax",@progbits
	.align	128
        .global         _Z13conv2d_kernelPKfS0_S0_Pfiiiiiiii
        .type           _Z13conv2d_kernelPKfS0_S0_Pfiiiiiiii,@function
        .size           _Z13conv2d_kernelPKfS0_S0_Pfiiiiiiii,(.L_x_14 - _Z13conv2d_kernelPKfS0_S0_Pfiiiiiiii)
        .other          _Z13conv2d_kernelPKfS0_S0_Pfiiiiiiii,@"STO_CUDA_ENTRY STV_DEFAULT"
_Z13conv2d_kernelPKfS0_S0_Pfiiiiiiii:
.text._Z13conv2d_kernelPKfS0_S0_Pfiiiiiiii:
[----:B------:R-:W-:Y:S01]  /*0000*/  LDC R1, c[0x0][0x37c] ;  /* 0x0000df00ff017b82 */ /* 0x000fe20000000800 */
[----:B------:R-:W0:Y:S07]  /*0010*/  S2R R3, SR_TID.X ;  /* 0x0000000000037919 */ /* 0x000e2e0000002100 */
[----:B------:R-:W0:Y:S01]  /*0020*/  S2UR UR4, SR_CTAID.X ;  /* 0x00000000000479c3 */ /* 0x000e220000002500 */
[----:B------:R-:W1:Y:S01]  /*0030*/  LDCU UR5, c[0x0][0x3b0] ;  /* 0x00007600ff0577ac */ /* 0x000e620008000800 */
[----:B------:R-:W1:Y:S01]  /*0040*/  S2R R0, SR_TID.Y ;  /* 0x0000000000007919 */ /* 0x000e620000002200 */
[----:B------:R-:W2:Y:S05]  /*0050*/  LDCU UR6, c[0x0][0x3ac] ;  /* 0x00007580ff0677ac */ /* 0x000eaa0008000800 */
[----:B------:R-:W0:Y:S02]  /*0060*/  LDC R2, c[0x0][0x360] ;  /* 0x0000d800ff027b82 */ /* 0x000e240000000800 */
[----:B0-----:R-:W-:Y:S01]  /*0070*/  IMAD R2, R2, UR4, R3 ;  /* 0x0000000402027c24 */ /* 0x001fe2000f8e0203 */
[----:B-1----:R-:W-:-:S04]  /*0080*/  ISETP.GE.AND P0, PT, R0, UR5, PT ;  /* 0x0000000500007c0c */ /* 0x002fc8000bf06270 */
[----:B--2---:R-:W-:-:S13]  /*0090*/  ISETP.GE.OR P0, PT, R2, UR6, P0 ;  /* 0x0000000602007c0c */ /* 0x004fda0008706670 */
[----:B------:R-:W-:Y:S05]  /*00a0*/  @P0 EXIT ;  /* 0x000000000000094d */ /* 0x000fea0003800000 */
[----:B------:R-:W0:Y:S01]  /*00b0*/  S2R R3, SR_CTAID.Y ;  /* 0x0000000000037919 */ /* 0x000e220000002600 */
[----:B------:R-:W0:Y:S01]  /*00c0*/  LDC.64 R8, c[0x0][0x390] ;  /* 0x0000e400ff087b82 */ /* 0x000e220000000a00 */
[----:B------:R-:W1:Y:S01]  /*00d0*/  LDCU.64 UR10, c[0x0][0x358] ;  /* 0x00006b00ff0a77ac */ /* 0x000e620008000a00 */
[----:B------:R-:W2:Y:S01]  /*00e0*/  LDCU UR4, c[0x0][0x3a4] ;  /* 0x00007480ff0477ac */ /* 0x000ea20008000800 */
[----:B0-----:R-:W-:-:S06]  /*00f0*/  IMAD.WIDE.U32 R8, R3, 0x4, R8 ;  /* 0x0000000403087825 */ /* 0x001fcc00078e0008 */
[----:B-1----:R0:W5:Y:S01]  /*0100*/  LDG.E R8, desc[UR10][R8.64] ;  /* 0x0000000a08087981 */ /* 0x002162000c1e1900 */
[----:B------:R-:W1:Y:S01]  /*0110*/  S2UR UR12, SR_CTAID.Z ;  /* 0x00000000000c79c3 */ /* 0x000e620000002700 */
[----:B--2---:R-:W-:-:S09]  /*0120*/  UISETP.GE.AND UP0, UPT, UR4, 0x1, UPT ;  /* 0x000000010400788c */ /* 0x004fd2000bf06270 */
[----:B0-----:R-:W-:Y:S05]  /*0130*/  BRA.U !UP0, `(.L_x_2) ;  /* 0x0000000908f07547 */ /* 0x001fea000b800000 */
[----:B------:R-:W0:Y:S01]  /*0140*/  LDCU UR4, c[0x0][0x3b4] ;  /* 0x00007680ff0477ac */ /* 0x000e220008000800 */
[----:B------:R-:W0:Y:S02]  /*0150*/  LDCU.64 UR6, c[0x0][0x3b8] ;  /* 0x00007700ff0677ac */ /* 0x000e240008000a00 */
[----:B0-----:R-:W-:-:S04]  /*0160*/  UISETP.LT.AND UP0, UPT, UR4, UR6, UPT ;  /* 0x000000060400728c */ /* 0x001fc8000bf01270 */
[----:B------:R-:W-:-:S04]  /*0170*/  USEL UR4, UR4, UR6, UP0 ;  /* 0x0000000604047287 */ /* 0x000fc80008000000 */
[----:B------:R-:W-:-:S09]  /*0180*/  UISETP.GE.AND UP0, UPT, UR4, 0x1, UPT ;  /* 0x000000010400788c */ /* 0x000fd2000bf06270 */
[----:B------:R-:W-:Y:S05]  /*0190*/  BRA.U !UP0, `(.L_x_2) ;  /* 0x0000000908d87547 */ /* 0x000fea000b800000 */
[----:B------:R-:W-:Y:S02]  /*01a0*/  HFMA2 R6, -RZ, RZ, 0, 0 ;  /* 0x00000000ff067431 */ /* 0x000fe400000001ff */
[----:B------:R-:W-:Y:S01]  /*01b0*/  VIADD R5, R0, -UR7 ;  /* 0x8000000700057c36 */ /* 0x000fe20008000000 */
[----:B------:R-:W-:Y:S01]  /*01c0*/  ULOP3.LUT UR8, UR6, 0x7, URZ, 0xc0, !UPT ;  /* 0x0000000706087892 */ /* 0x000fe2000f8ec0ff */
[----:B------:R-:W-:Y:S01]  /*01d0*/  VIADD R16, R2, -UR7 ;  /* 0x8000000702107c36 */ /* 0x000fe20008000000 */
[----:B------:R-:W-:Y:S02]  /*01e0*/  ULOP3.LUT UR9, UR6, 0x3, URZ, 0xc0, !UPT ;  /* 0x0000000306097892 */ /* 0x000fe4000f8ec0ff */
[----:B------:R-:W-:-:S12]  /*01f0*/  ULOP3.LUT UR5, UR6, 0x7ffffff8, URZ, 0xc0, !UPT ;  /* 0x7ffffff806057892 */ /* 0x000fd8000f8ec0ff */
.L_x_10:
[----:B------:R-:W0:Y:S01]  /*0200*/  LDC R9, c[0x0][0x3a4] ;  /* 0x0000e900ff097b82 */ /* 0x000e220000000800 */
[----:B------:R-:W-:Y:S01]  /*0210*/  UMOV UR4, URZ ;  /* 0x000000ff00047c82 */ /* 0x000fe20008000000 */
[--C-:B0-----:R-:W-:Y:S02]  /*0220*/  IMAD R7, R3, R9, R6.reuse ;  /* 0x0000000903077224 */ /* 0x101fe400078e0206 */
[----:B-1----:R-:W-:Y:S02]  /*0230*/  IMAD R4, R9, UR12, R6 ;  /* 0x0000000c09047c24 */ /* 0x002fe4000f8e0206 */
[----:B------:R-:W-:-:S05]  /*0240*/  VIADD R6, R6, 0x1 ;  /* 0x0000000106067836 */ /* 0x000fca0000000000 */
[----:B------:R-:W-:-:S13]  /*0250*/  ISETP.NE.AND P5, PT, R6, R9, PT ;  /* 0x000000090600720c */ /* 0x000fda0003fa5270 */
.L_x_9:
[----:B------:R-:W0:Y:S01]  /*0260*/  LDC R12, c[0x0][0x3b4] ;  /* 0x0000ed00ff0c7b82 */ /* 0x000e220000000800 */
[----:B------:R-:W1:Y:S01]  /*0270*/  LDCU UR6, c[0x0][0x3b8] ;  /* 0x00007700ff0677ac */ /* 0x000e620008000800 */
[----:B------:R-:W-:Y:S01]  /*0280*/  VIADD R9, R16, UR4 ;  /* 0x0000000410097c36 */ /* 0x000fe20008000000 */
[----:B------:R-:W-:Y:S01]  /*0290*/  MOV R11, RZ ;  /* 0x000000ff000b7202 */ /* 0x000fe20000000f00 */
[----:B------:R-:W2:Y:S01]  /*02a0*/  LDCU UR7, c[0x0][0x3ac] ;  /* 0x00007580ff0777ac */ /* 0x000ea20008000800 */
[----:B-1----:R-:W-:Y:S02]  /*02b0*/  UISETP.GE.U32.AND UP0, UPT, UR6, 0x8, UPT ;  /* 0x000000080600788c */ /* 0x002fe4000bf06070 */
[----:B--2---:R-:W-:Y:S01]  /*02c0*/  ISETP.GE.AND P0, PT, R9, UR7, PT ;  /* 0x0000000709007c0c */ /* 0x004fe2000bf06270 */
[----:B0-----:R-:W-:Y:S01]  /*02d0*/  IMAD R10, R7, R12, UR4 ;  /* 0x00000004070a7e24 */ /* 0x001fe2000f8e020c */
[----:B------:R-:W-:Y:S02]  /*02e0*/  UIADD3 UR4, UPT, UPT, UR4, 0x1, URZ ;  /* 0x0000000104047890 */ /* 0x000fe4000fffe0ff */
[----:B------:R-:W-:Y:S01]  /*02f0*/  ISETP.GT.AND P0, PT, R9, -0x1, !P0 ;  /* 0xffffffff0900780c */ /* 0x000fe20004704270 */
[----:B------:R-:W-:-:S03]  /*0300*/  IMAD R9, R4, UR7, R9 ;  /* 0x0000000704097c24 */ /* 0x000fc6000f8e0209 */
[----:B------:R-:W-:Y:S01]  /*0310*/  ISETP.NE.AND P6, PT, R12, UR4, PT ;  /* 0x000000040c007c0c */ /* 0x000fe2000bfc5270 */
[----:B------:R-:W-:-:S12]  /*0320*/  BRA.U !UP0, `(.L_x_3) ;  /* 0x0000000508147547 */ /* 0x000fd8000b800000 */
[----:B------:R-:W-:Y:S01]  /*0330*/  IMAD.MOV.U32 R11, RZ, RZ, RZ ;  /* 0x000000ffff0b7224 */ /* 0x000fe200078e00ff */
[----:B------:R-:W0:Y:S01]  /*0340*/  LDCU UR7, c[0x0][0x3b0] ;  /* 0x00007600ff0777ac */ /* 0x000e220008000800 */
[----:B------:R-:W1:Y:S05]  /*0350*/  LDCU UR6, c[0x0][0x3b8] ;  /* 0x00007700ff0677ac */ /* 0x000e6a0008000800 */
.L_x_4:
[----:B------:R-:W2:Y:S01]  /*0360*/  LDC.64 R14, c[0x0][0x388] ;  /* 0x0000e200ff0e7b82 */ /* 0x000ea20000000a00 */
[----:B------:R-:W-:-:S04]  /*0370*/  IMAD.IADD R18, R5, 0x1, R11 ;  /* 0x0000000105127824 */ /* 0x000fc800078e020b */
[C---:B------:R-:W-:Y:S01]  /*0380*/  VIADD R19, R18.reuse, 0x2 ;  /* 0x0000000212137836 */ /* 0x040fe20000000000 */
[C---:B0-----:R-:W-:Y:S01]  /*0390*/  ISETP.GE.AND P3, PT, R18.reuse, UR7, PT ;  /* 0x0000000712007c0c */ /* 0x041fe2000bf66270 */
[C---:B------:R-:W-:Y:S01]  /*03a0*/  VIADD R20, R18.reuse, 0x3 ;  /* 0x0000000312147836 */ /* 0x040fe20000000000 */
[----:B------:R-:W0:Y:S01]  /*03b0*/  LDC.64 R12, c[0x0][0x380] ;  /* 0x0000e000ff0c7b82 */ /* 0x000e220000000a00 */
[C---:B------:R-:W-:Y:S02]  /*03c0*/  IADD3 R17, PT, PT, R18.reuse, 0x1, RZ ;  /* 0x0000000112117810 */ /* 0x040fe40007ffe0ff */
[----:B------:R-:W-:Y:S02]  /*03d0*/  ISETP.GT.AND P3, PT, R18, -0x1, !P3 ;  /* 0xffffffff1200780c */ /* 0x000fe40005f64270 */
[----:B------:R-:W-:Y:S02]  /*03e0*/  ISETP.GE.AND P4, PT, R17, UR7, PT ;  /* 0x0000000711007c0c */ /* 0x000fe4000bf86270 */
[----:B------:R-:W-:-:S02]  /*03f0*/  ISETP.GE.AND P2, PT, R19, UR7, PT ;  /* 0x0000000713007c0c */ /* 0x000fc4000bf46270 */
[----:B------:R-:W-:Y:S02]  /*0400*/  PLOP3.LUT P3, PT, P0, P3, PT, 0x80, 0x8 ;  /* 0x000000000008781c */ /* 0x000fe40000767070 */
[----:B------:R-:W-:Y:S01]  /*0410*/  ISETP.GT.AND P4, PT, R17, -0x1, !P4 ;  /* 0xffffffff1100780c */ /* 0x000fe20006784270 */
[----:B-1----:R-:W-:Y:S01]  /*0420*/  IMAD R17, R10, UR6, R11 ;  /* 0x000000060a117c24 */ /* 0x002fe2000f8e020b */
[----:B------:R-:W-:Y:S01]  /*0430*/  ISETP.GT.AND P2, PT, R19, -0x1, !P2 ;  /* 0xffffffff1300780c */ /* 0x000fe20005744270 */
[----:B------:R-:W-:Y:S01]  /*0440*/  IMAD R19, R9, UR7, R18 ;  /* 0x0000000709137c24 */ /* 0x000fe2000f8e0212 */
[----:B------:R-:W-:Y:S01]  /*0450*/  PLOP3.LUT P4, PT, P0, P4, PT, 0x80, 0x8 ;  /* 0x000000000008781c */ /* 0x000fe20000789070 */
[----:B--2---:R-:W-:Y:S01]  /*0460*/  IMAD.WIDE R14, R17, 0x4, R14 ;  /* 0x00000004110e7825 */ /* 0x004fe200078e020e */
[----:B------:R-:W-:Y:S02]  /*0470*/  ISETP.GE.AND P1, PT, R20, UR7, PT ;  /* 0x0000000714007c0c */ /* 0x000fe4000bf26270 */
[----:B------:R-:W-:-:S02]  /*0480*/  PLOP3.LUT P2, PT, P0, P2, PT, 0x80, 0x8 ;  /* 0x000000000008781c */ /* 0x000fc40000745070 */
[----:B------:R-:W-:Y:S01]  /*0490*/  ISETP.GT.AND P1, PT, R20, -0x1, !P1 ;  /* 0xffffffff1400780c */ /* 0x000fe20004f24270 */
[----:B------:R-:W2:Y:S01]  /*04a0*/  @P3 LDG.E R17, desc[UR10][R14.64] ;  /* 0x0000000a0e113981 */ /* 0x000ea2000c1e1900 */
[----:B0-----:R-:W-:-:S05]  /*04b0*/  IMAD.WIDE R12, R19, 0x4, R12 ;  /* 0x00000004130c7825 */ /* 0x001fca00078e020c */
[----:B------:R-:W3:Y:S04]  /*04c0*/  @P4 LDG.E R21, desc[UR10][R14.64+0x4] ;  /* 0x0000040a0e154981 */ /* 0x000ee8000c1e1900 */
[----:B------:R-:W2:Y:S01]  /*04d0*/  @P3 LDG.E R19, desc[UR10][R12.64] ;  /* 0x0000000a0c133981 */ /* 0x000ea2000c1e1900 */
[----:B------:R-:W-:-:S03]  /*04e0*/  PLOP3.LUT P1, PT, P0, P1, PT, 0x80, 0x8 ;  /* 0x000000000008781c */ /* 0x000fc60000723070 */
[----:B------:R-:W3:Y:S04]  /*04f0*/  @P4 LDG.E R20, desc[UR10][R12.64+0x4] ;  /* 0x0000040a0c144981 */ /* 0x000ee8000c1e1900 */
[----:B------:R-:W4:Y:S04]  /*0500*/  @P2 LDG.E R23, desc[UR10][R14.64+0x8] ;  /* 0x0000080a0e172981 */ /* 0x000f28000c1e1900 */
[----:B------:R-:W4:Y:S04]  /*0510*/  @P2 LDG.E R22, desc[UR10][R12.64+0x8] ;  /* 0x0000080a0c162981 */ /* 0x000f28000c1e1900 */
[----:B------:R-:W4:Y:S04]  /*0520*/  @P1 LDG.E R25, desc[UR10][R14.64+0xc] ;  /* 0x00000c0a0e191981 */ /* 0x000f28000c1e1900 */
[----:B------:R-:W4:Y:S01]  /*0530*/  @P1 LDG.E R24, desc[UR10][R12.64+0xc] ;  /* 0x00000c0a0c181981 */ /* 0x000f22000c1e1900 */
[----:B--2--5:R-:W-:Y:S01]  /*0540*/  @P3 FFMA R8, R17, R19, R8 ;  /* 0x0000001311083223 */ /* 0x024fe20000000008 */
[C---:B------:R-:W-:Y:S01]  /*0550*/  IADD3 R17, PT, PT, R18.reuse, 0x4, RZ ;  /* 0x0000000412117810 */ /* 0x040fe20007ffe0ff */
[----:B------:R-:W-:-:S03]  /*0560*/  VIADD R19, R18, 0x5 ;  /* 0x0000000512137836 */ /* 0x000fc60000000000 */
[----:B------:R-:W-:Y:S01]  /*0570*/  ISETP.GE.AND P3, PT, R17, UR7, PT ;  /* 0x0000000711007c0c */ /* 0x000fe2000bf66270 */
[----:B---3--:R-:W-:-:S03]  /*0580*/  @P4 FFMA R8, R21, R20, R8 ;  /* 0x0000001415084223 */ /* 0x008fc60000000008 */
[----:B------:R-:W-:Y:S01]  /*0590*/  ISETP.GT.AND P3, PT, R17, -0x1, !P3 ;  /* 0xffffffff1100780c */ /* 0x000fe20005f64270 */
[----:B------:R-:W-:Y:S01]  /*05a0*/  VIADD R20, R18, 0x6 ;  /* 0x0000000612147836 */ /* 0x000fe20000000000 */
[----:B------:R-:W-:Y:S02]  /*05b0*/  ISETP.GE.AND P4, PT, R19, UR7, PT ;  /* 0x0000000713007c0c */ /* 0x000fe4000bf86270 */
[----:B------:R-:W-:Y:S01]  /*05c0*/  PLOP3.LUT P3, PT, P0, P3, PT, 0x80, 0x8 ;  /* 0x000000000008781c */ /* 0x000fe20000767070 */
[----:B----4-:R-:W-:Y:S01]  /*05d0*/  @P2 FFMA R8, R23, R22, R8 ;  /* 0x0000001617082223 */ /* 0x010fe20000000008 */
[----:B------:R-:W-:Y:S02]  /*05e0*/  ISETP.GE.AND P2, PT, R20, UR7, PT ;  /* 0x0000000714007c0c */ /* 0x000fe4000bf46270 */
[----:B------:R-:W-:Y:S02]  /*05f0*/  ISETP.GT.AND P4, PT, R19, -0x1, !P4 ;  /* 0xffffffff1300780c */ /* 0x000fe40006784270 */
[----:B------:R-:W-:Y:S01]  /*0600*/  IADD3 R18, PT, PT, R18, 0x7, RZ ;  /* 0x0000000712127810 */ /* 0x000fe20007ffe0ff */
[----:B------:R-:W-:Y:S01]  /*0610*/  @P1 FFMA R8, R25, R24, R8 ;  /* 0x0000001819081223 */ /* 0x000fe20000000008 */
[----:B------:R-:W-:-:S02]  /*0620*/  ISETP.GT.AND P2, PT, R20, -0x1, !P2 ;  /* 0xffffffff1400780c */ /* 0x000fc40005744270 */
[C---:B------:R-:W-:Y:S02]  /*0630*/  ISETP.GE.AND P1, PT, R18.reuse, UR7, PT ;  /* 0x0000000712007c0c */ /* 0x040fe4000bf26270 */
[----:B------:R-:W-:Y:S01]  /*0640*/  PLOP3.LUT P4, PT, P0, P4, PT, 0x80, 0x8 ;  /* 0x000000000008781c */ /* 0x000fe20000789070 */
[----:B------:R-:W2:Y:S01]  /*0650*/  @P3 LDG.E R17, desc[UR10][R14.64+0x10] ;  /* 0x0000100a0e113981 */ /* 0x000ea2000c1e1900 */
[----:B------:R-:W-:Y:S02]  /*0660*/  ISETP.GT.AND P1, PT, R18, -0x1, !P1 ;  /* 0xffffffff1200780c */ /* 0x000fe40004f24270 */
[----:B------:R-:W-:Y:S01]  /*0670*/  PLOP3.LUT P2, PT, P0, P2, PT, 0x80, 0x8 ;  /* 0x000000000008781c */ /* 0x000fe20000745070 */
[----:B------:R-:W2:Y:S01]  /*0680*/  @P3 LDG.E R18, desc[UR10][R12.64+0x10] ;  /* 0x0000100a0c123981 */ /* 0x000ea2000c1e1900 */
[----:B------:R-:W-:-:S07]  /*0690*/  PLOP3.LUT P1, PT, P0, P1, PT, 0x80, 0x8 ;  /* 0x000000000008781c */ /* 0x000fce0000723070 */
[----:B------:R-:W3:Y:S04]  /*06a0*/  @P4 LDG.E R19, desc[UR10][R14.64+0x14] ;  /* 0x0000140a0e134981 */ /* 0x000ee8000c1e1900 */
[----:B------:R-:W3:Y:S04]  /*06b0*/  @P4 LDG.E R20, desc[UR10][R12.64+0x14] ;  /* 0x0000140a0c144981 */ /* 0x000ee8000c1e1900 */
[----:B------:R-:W4:Y:S04]  /*06c0*/  @P2 LDG.E R21, desc[UR10][R14.64+0x18] ;  /* 0x0000180a0e152981 */ /* 0x000f28000c1e1900 */
[----:B------:R-:W4:Y:S04]  /*06d0*/  @P2 LDG.E R22, desc[UR10][R12.64+0x18] ;  /* 0x0000180a0c162981 */ /* 0x000f28000c1e1900 */
[----:B------:R-:W4:Y:S04]  /*06e0*/  @P1 LDG.E R23, desc[UR10][R14.64+0x1c] ;  /* 0x00001c0a0e171981 */ /* 0x000f28000c1e1900 */
[----:B------:R-:W4:Y:S01]  /*06f0*/  @P1 LDG.E R24, desc[UR10][R12.64+0x1c] ;  /* 0x00001c0a0c181981 */ /* 0x000f22000c1e1900 */
[----:B------:R-:W-:-:S02]  /*0700*/  VIADD R11, R11, 0x8 ;  /* 0x000000080b0b7836 */ /* 0x000fc40000000000 */
[----:B--2---:R-:W-:-:S03]  /*0710*/  @P3 FFMA R8, R17, R18, R8 ;  /* 0x0000001211083223 */ /* 0x004fc60000000008 */
[----:B------:R-:W-:Y:S01]  /*0720*/  ISETP.NE.AND P3, PT, R11, UR5, PT ;  /* 0x000000050b007c0c */ /* 0x000fe2000bf65270 */
[----:B---3--:R-:W-:-:S04]  /*0730*/  @P4 FFMA R8, R19, R20, R8 ;  /* 0x0000001413084223 */ /* 0x008fc80000000008 */
[----:B----4-:R-:W-:-:S04]  /*0740*/  @P2 FFMA R8, R21, R22, R8 ;  /* 0x0000001615082223 */ /* 0x010fc80000000008 */
[----:B------:R-:W-:-:S04]  /*0750*/  @P1 FFMA R8, R23, R24, R8 ;  /* 0x0000001817081223 */ /* 0x000fc80000000008 */
[----:B------:R-:W-:Y:S05]  /*0760*/  @P3 BRA `(.L_x_4) ;  /* 0xfffffff800fc3947 */ /* 0x000fea000383ffff */
[----:B------:R-:W-:-:S07]  /*0770*/  IMAD.U32 R11, RZ, RZ, UR5 ;  /* 0x00000005ff0b7e24 */ /* 0x000fce000f8e00ff */
.L_x_3:
[----:B------:R-:W-:-:S09]  /*0780*/  UISETP.NE.AND UP0, UPT, UR8, URZ, UPT ;  /* 0x000000ff0800728c */ /* 0x000fd2000bf05270 */
[----:B------:R-:W-:Y:S05]  /*0790*/  BRA.U !UP0, `(.L_x_5) ;  /* 0x0000000508507547 */ /* 0x000fea000b800000 */
[----:B------:R-:W-:Y:S02]  /*07a0*/  UIADD3 UR7, UPT, UPT, UR8, -0x1, URZ ;  /* 0xffffffff08077890 */ /* 0x000fe4000fffe0ff */
[----:B------:R-:W-:Y:S02]  /*07b0*/  UISETP.NE.AND UP1, UPT, UR9, URZ, UPT ;  /* 0x000000ff0900728c */ /* 0x000fe4000bf25270 */
[----:B------:R-:W-:-:S09]  /*07c0*/  UISETP.GE.U32.AND UP0, UPT, UR7, 0x3, UPT ;  /* 0x000000030700788c */ /* 0x000fd2000bf06070 */
[----:B------:R-:W-:Y:S05]  /*07d0*/  BRA.U !UP0, `(.L_x_6) ;  /* 0x0000000108907547 */ /* 0x000fea000b800000 */
[----:B------:R-:W0:Y:S01]  /*07e0*/  LDCU UR7, c[0x0][0x3b0] ;  /* 0x00007600ff0777ac */ /* 0x000e220008000800 */
[----:B------:R-:W1:Y:S01]  /*07f0*/  LDC.64 R14, c[0x0][0x388] ;  /* 0x0000e200ff0e7b82 */ /* 0x000e620000000a00 */
[----:B------:R-:W-:-:S04]  /*0800*/  IADD3 R18, PT, PT, R5, R11, RZ ;  /* 0x0000000b05127210 */ /* 0x000fc80007ffe0ff */
[C---:B------:R-:W-:Y:S01]  /*0810*/  IADD3 R20, PT, PT, R18.reuse, 0x3, RZ ;  /* 0x0000000312147810 */ /* 0x040fe20007ffe0ff */
[C---:B------:R-:W-:Y:S02]  /*0820*/  VIADD R17, R18.reuse, 0x1 ;  /* 0x0000000112117836 */ /* 0x040fe40000000000 */
[----:B------:R-:W2:Y:S01]  /*0830*/  LDC.64 R12, c[0x0][0x380] ;  /* 0x0000e000ff0c7b82 */ /* 0x000ea20000000a00 */
[C---:B------:R-:W-:Y:S01]  /*0840*/  VIADD R19, R18.reuse, 0x2 ;  /* 0x0000000212137836 */ /* 0x040fe20000000000 */
[C---:B0-----:R-:W-:Y:S02]  /*0850*/  ISETP.GE.AND P1, PT, R18.reuse, UR7, PT ;  /* 0x0000000712007c0c */ /* 0x041fe4000bf26270 */
[----:B------:R-:W-:Y:S02]  /*0860*/  ISETP.GE.AND P2, PT, R17, UR7, PT ;  /* 0x0000000711007c0c */ /* 0x000fe4000bf46270 */
[----:B------:R-:W-:Y:S02]  /*0870*/  ISETP.GT.AND P1, PT, R18, -0x1, !P1 ;  /* 0xffffffff1200780c */ /* 0x000fe40004f24270 */
[----:B------:R-:W-:-:S02]  /*0880*/  ISETP.GE.AND P3, PT, R19, UR7, PT ;  /* 0x0000000713007c0c */ /* 0x000fc4000bf66270 */
[----:B------:R-:W-:Y:S01]  /*0890*/  ISETP.GT.AND P2, PT, R17, -0x1, !P2 ;  /* 0xffffffff1100780c */ /* 0x000fe20005744270 */
[----:B------:R-:W-:Y:S01]  /*08a0*/  IMAD R17, R10, UR6, R11 ;  /* 0x000000060a117c24 */ /* 0x000fe2000f8e020b */
[----:B------:R-:W-:Y:S02]  /*08b0*/  PLOP3.LUT P1, PT, P0, P1, PT, 0x80, 0x8 ;  /* 0x000000000008781c */ /* 0x000fe40000723070 */
[----:B------:R-:W-:Y:S01]  /*08c0*/  ISETP.GT.AND P3, PT, R19, -0x1, !P3 ;  /* 0xffffffff1300780c */ /* 0x000fe20005f64270 */
[----:B------:R-:W-:Y:S01]  /*08d0*/  IMAD R19, R9, UR7, R18 ;  /* 0x0000000709137c24 */ /* 0x000fe2000f8e0212 */
[C---:B------:R-:W-:Y:S01]  /*08e0*/  ISETP.GE.AND P4, PT, R20.reuse, UR7, PT ;  /* 0x0000000714007c0c */ /* 0x040fe2000bf86270 */
[----:B-1----:R-:W-:Y:S01]  /*08f0*/  IMAD.WIDE R14, R17, 0x4, R14 ;  /* 0x00000004110e7825 */ /* 0x002fe200078e020e */
[----:B------:R-:W-:Y:S02]  /*0900*/  PLOP3.LUT P2, PT, P0, P2, PT, 0x80, 0x8 ;  /* 0x000000000008781c */ /* 0x000fe40000745070 */
[----:B------:R-:W-:Y:S01]  /*0910*/  ISETP.GT.AND P4, PT, R20, -0x1, !P4 ;  /* 0xffffffff1400780c */ /* 0x000fe20006784270 */
[----:B--2---:R-:W-:Y:S01]  /*0920*/  IMAD.WIDE R12, R19, 0x4, R12 ;  /* 0x00000004130c7825 */ /* 0x004fe200078e020c */
[----:B------:R-:W-:-:S02]  /*0930*/  PLOP3.LUT P3, PT, P0, P3, PT, 0x80, 0x8 ;  /* 0x000000000008781c */ /* 0x000fc40000767070 */
[----:B------:R-:W-:Y:S01]  /*0940*/  PLOP3.LUT P4, PT, P0, P4, PT, 0x80, 0x8 ;  /* 0x000000000008781c */ /* 0x000fe20000789070 */
[----:B------:R-:W2:Y:S04]  /*0950*/  @P1 LDG.E R17, desc[UR10][R14.64] ;  /* 0x0000000a0e111981 */ /* 0x000ea8000c1e1900 */
[----:B------:R-:W2:Y:S04]  /*0960*/  @P1 LDG.E R18, desc[UR10][R12.64] ;  /* 0x0000000a0c121981 */ /* 0x000ea8000c1e1900 */
[----:B------:R-:W3:Y:S04]  /*0970*/  @P2 LDG.E R19, desc[UR10][R14.64+0x4] ;  /* 0x0000040a0e132981 */ /* 0x000ee8000c1e1900 */
[----:B------:R-:W3:Y:S04]  /*0980*/  @P2 LDG.E R20, desc[UR10][R12.64+0x4] ;  /* 0x0000040a0c142981 */ /* 0x000ee8000c1e1900 */
[----:B------:R-:W4:Y:S04]  /*0990*/  @P3 LDG.E R21, desc[UR10][R14.64+0x8] ;  /* 0x0000080a0e153981 */ /* 0x000f28000c1e1900 */
[----:B------:R-:W4:Y:S04]  /*09a0*/  @P3 LDG.E R22, desc[UR10][R12.64+0x8] ;  /* 0x0000080a0c163981 */ /* 0x000f28000c1e1900 */
[----:B------:R-:W4:Y:S04]  /*09b0*/  @P4 LDG.E R23, desc[UR10][R14.64+0xc] ;  /* 0x00000c0a0e174981 */ /* 0x000f28000c1e1900 */
[----:B------:R-:W4:Y:S01]  /*09c0*/  @P4 LDG.E R24, desc[UR10][R12.64+0xc] ;  /* 0x00000c0a0c184981 */ /* 0x000f22000c1e1900 */
[----:B------:R-:W-:-:S02]  /*09d0*/  VIADD R11, R11, 0x4 ;  /* 0x000000040b0b7836 */ /* 0x000fc40000000000 */
[----:B--2--5:R-:W-:-:S04]  /*09e0*/  @P1 FFMA R8, R17, R18, R8 ;  /* 0x0000001211081223 */ /* 0x024fc80000000008 */
[----:B---3--:R-:W-:-:S04]  /*09f0*/  @P2 FFMA R8, R19, R20, R8 ;  /* 0x0000001413082223 */ /* 0x008fc80000000008 */
[----:B----4-:R-:W-:-:S04]  /*0a00*/  @P3 FFMA R8, R21, R22, R8 ;  /* 0x0000001615083223 */ /* 0x010fc80000000008 */
[----:B------:R-:W-:-:S07]  /*0a10*/  @P4 FFMA R8, R23, R24, R8 ;  /* 0x0000001817084223 */ /* 0x000fce0000000008 */
.L_x_6:
[----:B------:R-:W-:Y:S05]  /*0a20*/  BRA.U !UP1, `(.L_x_5) ;  /* 0x0000000109ac7547 */ /* 0x000fea000b800000 */
[----:B------:R-:W-:Y:S02]  /*0a30*/  UISETP.NE.AND UP0, UPT, UR9, 0x1, UPT ;  /* 0x000000010900788c */ /* 0x000fe4000bf05270 */
[----:B------:R-:W-:-:S07]  /*0a40*/  ULOP3.LUT UP1, URZ, UR6, 0x1, URZ, 0xc0, !UPT ;  /* 0x0000000106ff7892 */ /* 0x000fce000f82c0ff */
[----:B------:R-:W-:Y:S05]  /*0a50*/  BRA.U !UP0, `(.L_x_7) ;  /* 0x0000000108587547 */ /* 0x000fea000b800000 */
[----:B------:R-:W0:Y:S01]  /*0a60*/  LDCU UR7, c[0x0][0x3b0] ;  /* 0x00007600ff0777ac */ /* 0x000e220008000800 */
[----:B------:R-:W1:Y:S01]  /*0a70*/  LDC.64 R14, c[0x0][0x388] ;  /* 0x0000e200ff0e7b82 */ /* 0x000e620000000a00 */
[--C-:B------:R-:W-:Y:S02]  /*0a80*/  IMAD.IADD R18, R5, 0x1, R11.reuse ;  /* 0x0000000105127824 */ /* 0x100fe400078e020b */
[----:B------:R-:W-:-:S03]  /*0a90*/  IMAD R19, R10, UR6, R11 ;  /* 0x000000060a137c24 */ /* 0x000fc6000f8e020b */
[C---:B------:R-:W-:Y:S02]  /*0aa0*/  IADD3 R17, PT, PT, R18.reuse, 0x1, RZ ;  /* 0x0000000112117810 */ /* 0x040fe40007ffe0ff */
[----:B------:R-:W2:Y:S01]  /*0ab0*/  LDC.64 R12, c[0x0][0x380] ;  /* 0x0000e000ff0c7b82 */ /* 0x000ea20000000a00 */
[C---:B0-----:R-:W-:Y:S02]  /*0ac0*/  ISETP.GE.AND P1, PT, R18.reuse, UR7, PT ;  /* 0x0000000712007c0c */ /* 0x041fe4000bf26270 */
[C---:B------:R-:W-:Y:S02]  /*0ad0*/  ISETP.GE.AND P2, PT, R17.reuse, UR7, PT ;  /* 0x0000000711007c0c */ /* 0x040fe4000bf46270 */
[----:B------:R-:W-:Y:S02]  /*0ae0*/  ISETP.GT.AND P1, PT, R18, -0x1, !P1 ;  /* 0xffffffff1200780c */ /* 0x000fe40004f24270 */
[----:B------:R-:W-:Y:S01]  /*0af0*/  ISETP.GT.AND P2, PT, R17, -0x1, !P2 ;  /* 0xffffffff1100780c */ /* 0x000fe20005744270 */
[----:B------:R-:W-:Y:S01]  /*0b00*/  IMAD R17, R9, UR7, R18 ;  /* 0x0000000709117c24 */ /* 0x000fe2000f8e0212 */
[----:B------:R-:W-:Y:S01]  /*0b10*/  PLOP3.LUT P1, PT, P0, P1, PT, 0x80, 0x8 ;  /* 0x000000000008781c */ /* 0x000fe20000723070 */
[----:B-1----:R-:W-:Y:S01]  /*0b20*/  IMAD.WIDE R14, R19, 0x4, R14 ;  /* 0x00000004130e7825 */ /* 0x002fe200078e020e */
[----:B------:R-:W-:-:S03]  /*0b30*/  PLOP3.LUT P2, PT, P0, P2, PT, 0x80, 0x8 ;  /* 0x000000000008781c */ /* 0x000fc60000745070 */
[----:B--2---:R-:W-:-:S08]  /*0b40*/  IMAD.WIDE R12, R17, 0x4, R12 ;  /* 0x00000004110c7825 */ /* 0x004fd000078e020c */
[----:B------:R-:W2:Y:S04]  /*0b50*/  @P1 LDG.E R17, desc[UR10][R14.64] ;  /* 0x0000000a0e111981 */ /* 0x000ea8000c1e1900 */
[----:B------:R-:W2:Y:S04]  /*0b60*/  @P1 LDG.E R18, desc[UR10][R12.64] ;  /* 0x0000000a0c121981 */ /* 0x000ea8000c1e1900 */
[----:B------:R-:W3:Y:S04]  /*0b70*/  @P2 LDG.E R19, desc[UR10][R14.64+0x4] ;  /* 0x0000040a0e132981 */ /* 0x000ee8000c1e1900 */
[----:B------:R-:W3:Y:S01]  /*0b80*/  @P2 LDG.E R20, desc[UR10][R12.64+0x4] ;  /* 0x0000040a0c142981 */ /* 0x000ee2000c1e1900 */
[----:B------:R-:W-:-:S02]  /*0b90*/  VIADD R11, R11, 0x2 ;  /* 0x000000020b0b7836 */ /* 0x000fc40000000000 */
[----:B--2--5:R-:W-:-:S04]  /*0ba0*/  @P1 FFMA R8, R17, R18, R8 ;  /* 0x0000001211081223 */ /* 0x024fc80000000008 */
[----:B---3--:R-:W-:-:S07]  /*0bb0*/  @P2 FFMA R8, R19, R20, R8 ;  /* 0x0000001413082223 */ /* 0x008fce0000000008 */
.L_x_7:
[----:B------:R-:W-:Y:S05]  /*0bc0*/  BRA.U !UP1, `(.L_x_5) ;  /* 0x0000000109447547 */ /* 0x000fea000b800000 */
[----:B------:R-:W0:Y:S01]  /*0bd0*/  LDCU UR7, c[0x0][0x3b0] ;  /* 0x00007600ff0777ac */ /* 0x000e220008000800 */
[----:B------:R-:W-:Y:S01]  /*0be0*/  IADD3 R18, PT, PT, R5, R11, RZ ;  /* 0x0000000b05127210 */ /* 0x000fe20007ffe0ff */
[----:B------:R-:W-:Y:S03]  /*0bf0*/  BSSY.RECONVERGENT B0, `(.L_x_5) ;  /* 0x000000e000007945 */ /* 0x000fe60003800200 */
[----:B0-----:R-:W-:-:S04]  /*0c00*/  ISETP.GE.AND P1, PT, R18, UR7, PT ;  /* 0x0000000712007c0c */ /* 0x001fc8000bf26270 */
[----:B------:R-:W-:-:S04]  /*0c10*/  ISETP.GT.AND P1, PT, R18, -0x1, !P1 ;  /* 0xffffffff1200780c */ /* 0x000fc80004f24270 */
[----:B------:R-:W-:-:S13]  /*0c20*/  PLOP3.LUT P1, PT, P0, P1, PT, 0x80, 0x8 ;  /* 0x000000000008781c */ /* 0x000fda0000723070 */
[----:B------:R-:W-:Y:S05]  /*0c30*/  @!P1 BRA `(.L_x_8) ;  /* 0x0000000000249947 */ /* 0x000fea0003800000 */
[----:B------:R-:W0:Y:S01]  /*0c40*/  LDC.64 R14, c[0x0][0x388] ;  /* 0x0000e200ff0e7b82 */ /* 0x000e220000000a00 */
[----:B------:R-:W-:Y:S02]  /*0c50*/  IMAD R11, R10, UR6, R11 ;  /* 0x000000060a0b7c24 */ /* 0x000fe4000f8e020b */
[----:B------:R-:W-:-:S05]  /*0c60*/  IMAD R9, R9, UR7, R18 ;  /* 0x0000000709097c24 */ /* 0x000fca000f8e0212 */
[----:B------:R-:W1:Y:S01]  /*0c70*/  LDC.64 R12, c[0x0][0x380] ;  /* 0x0000e000ff0c7b82 */ /* 0x000e620000000a00 */
[----:B0-----:R-:W-:-:S06]  /*0c80*/  IMAD.WIDE R14, R11, 0x4, R14 ;  /* 0x000000040b0e7825 */ /* 0x001fcc00078e020e */
[----:B------:R-:W2:Y:S01]  /*0c90*/  LDG.E R15, desc[UR10][R14.64] ;  /* 0x0000000a0e0f7981 */ /* 0x000ea2000c1e1900 */
[----:B-1----:R-:W-:-:S06]  /*0ca0*/  IMAD.WIDE R12, R9, 0x4, R12 ;  /* 0x00000004090c7825 */ /* 0x002fcc00078e020c */
[----:B------:R-:W2:Y:S02]  /*0cb0*/  LDG.E R12, desc[UR10][R12.64] ;  /* 0x0000000a0c0c7981 */ /* 0x000ea4000c1e1900 */
[----:B--2--5:R-:W-:-:S07]  /*0cc0*/  FFMA R8, R15, R12, R8 ;  /* 0x0000000c0f087223 */ /* 0x024fce0000000008 */
.L_x_8:
[----:B------:R-:W-:Y:S05]  /*0cd0*/  BSYNC.RECONVERGENT B0 ;  /* 0x0000000000007941 */ /* 0x000fea0003800200 */
.L_x_5:
[----:B------:R-:W-:Y:S05]  /*0ce0*/  @P6 BRA `(.L_x_9) ;  /* 0xfffffff4005c6947 */ /* 0x000fea000383ffff */
[----:B------:R-:W-:Y:S05]  /*0cf0*/  @P5 BRA `(.L_x_10) ;  /* 0xfffffff400405947 */ /* 0x000fea000383ffff */
.L_x_2:
[----:B------:R-:W1:Y:S01]  /*0d00*/  LDC.64 R6, c[0x0][0x3a8] ;  /* 0x0000ea00ff067b82 */ /* 0x000e620000000a00 */
[----:B------:R-:W0:Y:S07]  /*0d10*/  LDCU UR4, c[0x0][0x3b0] ;  /* 0x00007600ff0477ac */ /* 0x000e2e0008000800 */
[----:B------:R-:W2:Y:S01]  /*0d20*/  LDC.64 R4, c[0x0][0x398] ;  /* 0x0000e600ff047b82 */ /* 0x000ea20000000a00 */
[----:B-1----:R-:W-:-:S04]  /*0d30*/  IMAD R3, R6, UR12, R3 ;  /* 0x0000000c06037c24 */ /* 0x002fc8000f8e0203 */
[----:B------:R-:W-:-:S04]  /*0d40*/  IMAD R3, R3, R7, R2 ;  /* 0x0000000703037224 */ /* 0x000fc800078e0202 */
[----:B0-----:R-:W-:-:S04]  /*0d50*/  IMAD R3, R3, UR4, R0 ;  /* 0x0000000403037c24 */ /* 0x001fc8000f8e0200 */
[----:B--2---:R-:W-:-:S05]  /*0d60*/  IMAD.WIDE R2, R3, 0x4, R4 ;  /* 0x0000000403027825 */ /* 0x004fca00078e0204 */
[----:B-----5:R-:W-:Y:S01]  /*0d70*/  STG.E desc[UR10][R2.64], R8 ;  /* 0x0000000802007986 */ /* 0x020fe2000c10190a */
[----:B------:R-:W-:Y:S05]  /*0d80*/  EXIT ;  /* 0x000000000000794d */ /* 0x000fea0003800000 */
.L_x_11:
        /* <DEDUP_REMOVED lines=15> */
.L_x_14:


//--------------------- .nv.shared.reserved.0     --------------------------
	.section	.nv.shared.reserved.0,"aw",@nobits
	.weak		__nv_reservedSMEM_offset_0_alias
	.size		__nv_reservedSMEM_offset_0_alias, 0, 64
	.other		__nv_reservedSMEM_offset_0_alias,@"STO_CUDA_RESERVED_SHARED STV_DEFAULT"
__nv_reservedSMEM_offset_0_alias:
	.zero		0
	.zero		64


//--------------------- .nv.constant0._Z24mse_loss_backward_kernelPKfS0_Pfiiii --------------------------
	.section	.nv.constant0._Z24mse_loss_backward_kernelPKfS0_Pfiiii,"a",@progbits
	.sectionflags	@""
	.align	4
.nv.constant0._Z24mse_loss_backward_kernelPKfS0_Pfiiii:
	.zero		936


//--------------------- .nv.constant0._Z15mse_loss_kernelPKfS0_Pfiiii --------------------------
	.section	.nv.constant0._Z15mse_loss_kernelPKfS0_Pfiiii,"a",@progbits
	.sectionflags	@""
	.align	4
.nv.constant0._Z15mse_loss_kernelPKfS0_Pfiiii:
	.zero		936


//--------------------- .nv.constant0._Z13conv2d_kernelPKfS0_S0_Pfiiiiiiii --------------------------
	.section	.nv.constant0._Z13conv2d_kernelPKfS0_S0_Pfiiiiiiii,"a",@progbits
	.sectionflags	@""
	.align	4
.nv.constant0._Z13conv2d_kernelPKfS0_S0_Pfiiiiiiii:
	.zero		960


//--------------------- SYMBOLS --------------------------

	.type		.nv.reservedSmem.offset0,@object
	.size		.nv.reservedSmem.offset0,0x4
